	.target	sm_100a

	.elftype	@"ET_EXEC"


//--------------------- .note.nv.tkinfo           --------------------------
	.section	.note.nv.tkinfo,"",@"SHT_NOTE"
	.sectionflags	@"SHF_NOTE_NV_TKINFO"
	.tkinfo
        /*0018*/ 	.word	0x00000002
        /*0030*/ 	.string	""
        /*0030*/ 	.string	"ptxas"
        /*0030*/ 	.string	"Cuda compilation tools, release 13.0, V13.0.88"
        /*0030*/ 	.string	"Build cuda_13.0.r13.0/compiler.36424714_0"
        /*0030*/ 	.string	"-arch sm_100a -m 64 "



//--------------------- .note.nv.cuinfo           --------------------------
	.section	.note.nv.cuinfo,"",@"SHT_NOTE"
	.sectionflags	@"SHF_NOTE_NV_CUINFO"
        /*0018*/ 	.short	0x0002
        /*001a*/ 	.short	0x0064
        /*001c*/ 	.short	0x0082
	.zero		2


//--------------------- .nv.info                  --------------------------
	.section	.nv.info,"",@"SHT_CUDA_INFO"
	.align	4


	//----- nvinfo : EIATTR_REGCOUNT
	.align		4
        /*0000*/ 	.byte	0x04, 0x2f
        /*0002*/ 	.short	(.L_20 - .L_19)
	.align		4
.L_19:
        /*0004*/ 	.word	index@(_ZN7cutlass13device_kernelINS_4gemm6kernel13GemmUniversalIN4cute5tupleIJiiiiEEENS1_10collective13CollectiveMmaINS1_35MainloopSm100TmaUmmaWarpSpecializedILi4ELi2ELi4ENS5_IJNS4_1CILi1EEENSA_ILi2EEESB_EEEEENS5_IJNSA_ILi64EEENSA_ILi256EEENSA_ILi32EEEEEEaNS5_IJlSB_lEEEaSJ_NS4_8TiledMMAINS4_8MMA_AtomIJNS4_15SM100_MMA_S8_SSIaaiLi64ELi256ELNS4_4UMMA5MajorE0ELSO_0ELNSN_8SaturateE0EEEEEENS4_6LayoutINS5_IJSB_SB_SB_EEENS5_IJNSA_ILi0EEESU_SU_EEEEENS5_IJNS4_10UnderscoreESX_SX_EEEEENS4_23SM90_TMA_LOAD_MULTICASTENS4_14ComposedLayoutINS4_7SwizzleILi1ELi4ELi3EEENS4_18smem_ptr_flag_bitsILi8EEENSS_INS5_IJNSA_ILi8EEESH_EEENS5_IJSH_SB_EEEEEEEvNS4_8identityENS4_13SM90_TMA_LOADES1A_vS1B_EENS_8epilogue10collective18CollectiveEpilogueINS1E_23Sm100TmaWarpSpecializedILi4ELi2ELi32ELb0ELb0EEEJSI_NS5_IJNSS_ISF_SB_EES1J_EEEaSJ_aSJ_NS1E_6fusion15FusionCallbacksIS1I_NS1L_17LinearCombinationIaiaiLNS_15FloatRoundStyleE2EEESI_S1K_JEEENS4_5SM1004TMEM4LOAD26SM100_TMEM_LOAD_16dp32b32xES1C_NS11_INS12_ILi2ELi4ELi3EEES15_NSS_INS5_IJS16_SF_EEENS5_IJSF_SB_EEEEEEENS4_39AutoVectorizingCopyWithAssumedAlignmentILi128EEENS4_14SM90_TMA_STOREES1Z_S21_S21_EEEvvEEEEvNT_6ParamsE)
        /*0008*/ 	.word	0x0000005c


	//----- nvinfo : EIATTR_FRAME_SIZE
	.align		4
.L_20:
        /*000c*/ 	.byte	0x04, 0x11
        /*000e*/ 	.short	(.L_22 - .L_21)
	.align		4
.L_21:
        /*0010*/ 	.word	index@($__internal_2_$__cuda_sm10x_tcgen05_guardrail_trap_unallocated_columns_being_dealloced)
        /*0014*/ 	.word	0x00000000


	//----- nvinfo : EIATTR_FRAME_SIZE
	.align		4
.L_22:
        /*0018*/ 	.byte	0x04, 0x11
        /*001a*/ 	.short	(.L_24 - .L_23)
	.align		4
.L_23:
        /*001c*/ 	.word	index@($__internal_1_$__cuda_sm10x_tcgen05_guardrail_trap_phase_invalid_during_alloc)
        /*0020*/ 	.word	0x00000000


	//----- nvinfo : EIATTR_FRAME_SIZE
	.align		4
.L_24:
        /*0024*/ 	.byte	0x04, 0x11
        /*0026*/ 	.short	(.L_26 - .L_25)
	.align		4
.L_25:
        /*0028*/ 	.word	index@($__internal_0_$__cuda_sm10x_tcgen05_guardrail_trap_col_being_dealloced_not_returned_by_alloc)
        /*002c*/ 	.word	0x00000000


	//----- nvinfo : EIATTR_FRAME_SIZE
	.align		4
.L_26:
        /*0030*/ 	.byte	0x04, 0x11
        /*0032*/ 	.short	(.L_28 - .L_27)
	.align		4
.L_27:
        /*0034*/ 	.word	index@(_ZN7cutlass13device_kernelINS_4gemm6kernel13GemmUniversalIN4cute5tupleIJiiiiEEENS1_10collective13CollectiveMmaINS1_35MainloopSm100TmaUmmaWarpSpecializedILi4ELi2ELi4ENS5_IJNS4_1CILi1EEENSA_ILi2EEESB_EEEEENS5_IJNSA_ILi64EEENSA_ILi256EEENSA_ILi32EEEEEEaNS5_IJlSB_lEEEaSJ_NS4_8TiledMMAINS4_8MMA_AtomIJNS4_15SM100_MMA_S8_SSIaaiLi64ELi256ELNS4_4UMMA5MajorE0ELSO_0ELNSN_8SaturateE0EEEEEENS4_6LayoutINS5_IJSB_SB_SB_EEENS5_IJNSA_ILi0EEESU_SU_EEEEENS5_IJNS4_10UnderscoreESX_SX_EEEEENS4_23SM90_TMA_LOAD_MULTICASTENS4_14ComposedLayoutINS4_7SwizzleILi1ELi4ELi3EEENS4_18smem_ptr_flag_bitsILi8EEENSS_INS5_IJNSA_ILi8EEESH_EEENS5_IJSH_SB_EEEEEEEvNS4_8identityENS4_13SM90_TMA_LOADES1A_vS1B_EENS_8epilogue10collective18CollectiveEpilogueINS1E_23Sm100TmaWarpSpecializedILi4ELi2ELi32ELb0ELb0EEEJSI_NS5_IJNSS_ISF_SB_EES1J_EEEaSJ_aSJ_NS1E_6fusion15FusionCallbacksIS1I_NS1L_17LinearCombinationIaiaiLNS_15FloatRoundStyleE2EEESI_S1K_JEEENS4_5SM1004TMEM4LOAD26SM100_TMEM_LOAD_16dp32b32xES1C_NS11_INS12_ILi2ELi4ELi3EEES15_NSS_INS5_IJS16_SF_EEENS5_IJSF_SB_EEEEEEENS4_39AutoVectorizingCopyWithAssumedAlignmentILi128EEENS4_14SM90_TMA_STOREES1Z_S21_S21_EEEvvEEEEvNT_6ParamsE)
        /*0038*/ 	.word	0x00000000


	//----- nvinfo : EIATTR_MIN_STACK_SIZE
	.align		4
.L_28:
        /*003c*/ 	.byte	0x04, 0x12
        /*003e*/ 	.short	(.L_30 - .L_29)
	.align		4
.L_29:
        /*0040*/ 	.word	index@(_ZN7cutlass13device_kernelINS_4gemm6kernel13GemmUniversalIN4cute5tupleIJiiiiEEENS1_10collective13CollectiveMmaINS1_35MainloopSm100TmaUmmaWarpSpecializedILi4ELi2ELi4ENS5_IJNS4_1CILi1EEENSA_ILi2EEESB_EEEEENS5_IJNSA_ILi64EEENSA_ILi256EEENSA_ILi32EEEEEEaNS5_IJlSB_lEEEaSJ_NS4_8TiledMMAINS4_8MMA_AtomIJNS4_15SM100_MMA_S8_SSIaaiLi64ELi256ELNS4_4UMMA5MajorE0ELSO_0ELNSN_8SaturateE0EEEEEENS4_6LayoutINS5_IJSB_SB_SB_EEENS5_IJNSA_ILi0EEESU_SU_EEEEENS5_IJNS4_10UnderscoreESX_SX_EEEEENS4_23SM90_TMA_LOAD_MULTICASTENS4_14ComposedLayoutINS4_7SwizzleILi1ELi4ELi3EEENS4_18smem_ptr_flag_bitsILi8EEENSS_INS5_IJNSA_ILi8EEESH_EEENS5_IJSH_SB_EEEEEEEvNS4_8identityENS4_13SM90_TMA_LOADES1A_vS1B_EENS_8epilogue10collective18CollectiveEpilogueINS1E_23Sm100TmaWarpSpecializedILi4ELi2ELi32ELb0ELb0EEEJSI_NS5_IJNSS_ISF_SB_EES1J_EEEaSJ_aSJ_NS1E_6fusion15FusionCallbacksIS1I_NS1L_17LinearCombinationIaiaiLNS_15FloatRoundStyleE2EEESI_S1K_JEEENS4_5SM1004TMEM4LOAD26SM100_TMEM_LOAD_16dp32b32xES1C_NS11_INS12_ILi2ELi4ELi3EEES15_NSS_INS5_IJS16_SF_EEENS5_IJSF_SB_EEEEEEENS4_39AutoVectorizingCopyWithAssumedAlignmentILi128EEENS4_14SM90_TMA_STOREES1Z_S21_S21_EEEvvEEEEvNT_6ParamsE)
        /*0044*/ 	.word	0x00000000
.L_30:


//--------------------- .nv.compat                --------------------------
	.section	.nv.compat,"",@"SHT_CUDA_COMPAT_INFO"
	.align	4
        /*0000*/ 	.byte	0x02, 0x09, 0x01, 0x00, 0x02, 0x02, 0x03, 0x00, 0x02, 0x05, 0x06, 0x00, 0x03, 0x07, 0x01, 0x01
        /*0010*/ 	.byte	0x02, 0x03, 0x01, 0x00, 0x02, 0x06, 0x01, 0x00, 0x04, 0x0b, 0x08, 0x00, 0x01, 0x00, 0x00, 0x00
        /*0020*/ 	.byte	0x00, 0x00, 0x00, 0x00


//--------------------- .nv.info._ZN7cutlass13device_kernelINS_4gemm6kernel13GemmUniversalIN4cute5tupleIJiiiiEEENS1_10collective13CollectiveMmaINS1_35MainloopSm100TmaUmmaWarpSpecializedILi4ELi2ELi4ENS5_IJNS4_1CILi1EEENSA_ILi2EEESB_EEEEENS5_IJNSA_ILi64EEENSA_ILi256EEENSA_ILi32EEEEEEaNS5_IJlSB_lEEEaSJ_NS4_8TiledMMAINS4_8MMA_AtomIJNS4_15SM100_MMA_S8_SSIaaiLi64ELi256ELNS4_4UMMA5MajorE0ELSO_0ELNSN_8SaturateE0EEEEEENS4_6LayoutINS5_IJSB_SB_SB_EEENS5_IJNSA_ILi0EEESU_SU_EEEEENS5_IJNS4_10UnderscoreESX_SX_EEEEENS4_23SM90_TMA_LOAD_MULTICASTENS4_14ComposedLayoutINS4_7SwizzleILi1ELi4ELi3EEENS4_18smem_ptr_flag_bitsILi8EEENSS_INS5_IJNSA_ILi8EEESH_EEENS5_IJSH_SB_EEEEEEEvNS4_8identityENS4_13SM90_TMA_LOADES1A_vS1B_EENS_8epilogue10collective18CollectiveEpilogueINS1E_23Sm100TmaWarpSpecializedILi4ELi2ELi32ELb0ELb0EEEJSI_NS5_IJNSS_ISF_SB_EES1J_EEEaSJ_aSJ_NS1E_6fusion15FusionCallbacksIS1I_NS1L_17LinearCombinationIaiaiLNS_15FloatRoundStyleE2EEESI_S1K_JEEENS4_5SM1004TMEM4LOAD26SM100_TMEM_LOAD_16dp32b32xES1C_NS11_INS12_ILi2ELi4ELi3EEES15_NSS_INS5_IJS16_SF_EEENS5_IJSF_SB_EEEEEEENS4_39AutoVectorizingCopyWithAssumedAlignmentILi128EEENS4_14SM90_TMA_STOREES1Z_S21_S21_EEEvvEEEEvNT_6ParamsE --------------------------
	.section	.nv.info._ZN7cutlass13device_kernelINS_4gemm6kernel13GemmUniversalIN4cute5tupleIJiiiiEEENS1_10collective13CollectiveMmaINS1_35MainloopSm100TmaUmmaWarpSpecializedILi4ELi2ELi4ENS5_IJNS4_1CILi1EEENSA_ILi2EEESB_EEEEENS5_IJNSA_ILi64EEENSA_ILi256EEENSA_ILi32EEEEEEaNS5_IJlSB_lEEEaSJ_NS4_8TiledMMAINS4_8MMA_AtomIJNS4_15SM100_MMA_S8_SSIaaiLi64ELi256ELNS4_4UMMA5MajorE0ELSO_0ELNSN_8SaturateE0EEEEEENS4_6LayoutINS5_IJSB_SB_SB_EEENS5_IJNSA_ILi0EEESU_SU_EEEEENS5_IJNS4_10UnderscoreESX_SX_EEEEENS4_23SM90_TMA_LOAD_MULTICASTENS4_14ComposedLayoutINS4_7SwizzleILi1ELi4ELi3EEENS4_18smem_ptr_flag_bitsILi8EEENSS_INS5_IJNSA_ILi8EEESH_EEENS5_IJSH_SB_EEEEEEEvNS4_8identityENS4_13SM90_TMA_LOADES1A_vS1B_EENS_8epilogue10collective18CollectiveEpilogueINS1E_23Sm100TmaWarpSpecializedILi4ELi2ELi32ELb0ELb0EEEJSI_NS5_IJNSS_ISF_SB_EES1J_EEEaSJ_aSJ_NS1E_6fusion15FusionCallbacksIS1I_NS1L_17LinearCombinationIaiaiLNS_15FloatRoundStyleE2EEESI_S1K_JEEENS4_5SM1004TMEM4LOAD26SM100_TMEM_LOAD_16dp32b32xES1C_NS11_INS12_ILi2ELi4ELi3EEES15_NSS_INS5_IJS16_SF_EEENS5_IJSF_SB_EEEEEEENS4_39AutoVectorizingCopyWithAssumedAlignmentILi128EEENS4_14SM90_TMA_STOREES1Z_S21_S21_EEEvvEEEEvNT_6ParamsE,"",@"SHT_CUDA_INFO"
	.sectionflags	@""
	.align	4


	//----- nvinfo : EIATTR_CUDA_API_VERSION
	.align		4
        /*0000*/ 	.byte	0x04, 0x37
        /*0002*/ 	.short	(.L_32 - .L_31)
.L_31:
        /*0004*/ 	.word	0x00000082


	//----- nvinfo : EIATTR_KPARAM_INFO
	.align		4
.L_32:
        /*0008*/ 	.byte	0x04, 0x17
        /*000a*/ 	.short	(.L_34 - .L_33)
.L_33:
        /*000c*/ 	.word	0x00000000
        /*0010*/ 	.short	0x0000
        /*0012*/ 	.short	0x0000
        /*0014*/ 	.byte	0x00, 0xf0, 0x01, 0x20


	//----- nvinfo : EIATTR_AT_ENTRY_FRAGMENTS
	.align		4
.L_34:
        /*0018*/ 	.byte	0x04, 0x4f
        /*001a*/ 	.short	(.L_36 - .L_35)


	//   ....[0]....
.L_35:
        /*001c*/ 	.word	0x00000006


	//----- nvinfo : EIATTR_RESERVED_SMEM_USED
	.align		4
.L_36:
        /*0020*/ 	.byte	0x01, 0x41
	.zero		2


	//----- nvinfo : EIATTR_SPARSE_MMA_MASK
	.align		4
        /*0024*/ 	.byte	0x03, 0x50
        /*0026*/ 	.short	0x0000


	//----- nvinfo : EIATTR_TCGEN05_1CTA_USED
	.align		4
        /*0028*/ 	.byte	0x01, 0x51
	.zero		2


	//----- nvinfo : EIATTR_MAXREG_COUNT
	.align		4
        /*002c*/ 	.byte	0x03, 0x1b
        /*002e*/ 	.short	0x00ff


	//----- nvinfo : EIATTR_NUM_BARRIERS
	.align		4
        /*0030*/ 	.byte	0x02, 0x4c
        /*0032*/ 	.byte	0x07
	.zero		1


	//----- nvinfo : EIATTR_EXTERNS
	.align		4
        /*0034*/ 	.byte	0x04, 0x0f
        /*0036*/ 	.short	(.L_38 - .L_37)


	//   ....[0]....
	.align		4
.L_37:
        /*0038*/ 	.word	index@(__assertfail)


	//----- nvinfo : EIATTR_MERCURY_ISA_VERSION
	.align		4
.L_38:
        /*003c*/ 	.byte	0x03, 0x5f
        /*003e*/ 	.short	0x0101


	//----- nvinfo : EIATTR_INT_WARP_WIDE_INSTR_OFFSETS
	.align		4
        /*0040*/ 	.byte	0x04, 0x31
        /*0042*/ 	.short	(.L_40 - .L_39)


	//   ....[0]....
.L_39:
        /*0044*/ 	.word	0x00003bb0


	//   ....[1]....
        /*0048*/ 	.word	0x00003be0


	//   ....[2]....
        /*004c*/ 	.word	0x00003c00


	//   ....[3]....
        /*0050*/ 	.word	0x00004740


	//   ....[4]....
        /*0054*/ 	.word	0x000047b0


	//   ....[5]....
        /*0058*/ 	.word	0x00004890


	//   ....[6]....
        /*005c*/ 	.word	0x00004910


	//   ....[7]....
        /*0060*/ 	.word	0x00004a10


	//   ....[8]....
        /*0064*/ 	.word	0x00004a90


	//   ....[9]....
        /*0068*/ 	.word	0x00004b80


	//   ....[10]....
        /*006c*/ 	.word	0x00004c30


	//----- nvinfo : EIATTR_COOP_GROUP_MASK_REGIDS
	.align		4
.L_40:
        /*0070*/ 	.byte	0x04, 0x29
        /*0072*/ 	.short	(.L_42 - .L_41)


	//   ....[0]....
.L_41:
        /*0074*/ 	.word	0xffffffff


	//   ....[1]....
        /*0078*/ 	.word	0xffffffff


	//   ....[2]....
        /*007c*/ 	.word	0xffffffff


	//   ....[3]....
        /*0080*/ 	.word	0xffffffff


	//   ....[4]....
        /*0084*/ 	.word	0xffffffff


	//   ....[5]....
        /*0088*/ 	.word	0xffffffff


	//   ....[6]....
        /*008c*/ 	.word	0xffffffff


	//   ....[7]....
        /*0090*/ 	.word	0xffffffff


	//   ....[8]....
        /*0094*/ 	.word	0xffffffff


	//   ....[9]....
        /*0098*/ 	.word	0xffffffff


	//   ....[10]....
        /*009c*/ 	.word	0xffffffff


	//   ....[11]....
        /*00a0*/ 	.word	0xffffffff


	//   ....[12]....
        /*00a4*/ 	.word	0xffffffff


	//   ....[13]....
        /*00a8*/ 	.word	0xffffffff


	//----- nvinfo : EIATTR_COOP_GROUP_INSTR_OFFSETS
	.align		4
.L_42:
        /*00ac*/ 	.byte	0x04, 0x28
        /*00ae*/ 	.short	(.L_44 - .L_43)


	//   ....[0]....
.L_43:
        /*00b0*/ 	.word	0x00000080


	//   ....[1]....
        /*00b4*/ 	.word	0x000004f0


	//   ....[2]....
        /*00b8*/ 	.word	0x000006a0


	//   ....[3]....
        /*00bc*/ 	.word	0x00000840


	//   ....[4]....
        /*00c0*/ 	.word	0x00000940


	//   ....[5]....
        /*00c4*/ 	.word	0x00000ab0


	//   ....[6]....
        /*00c8*/ 	.word	0x00000c50


	//   ....[7]....
        /*00cc*/ 	.word	0x00000e00


	//   ....[8]....
        /*00d0*/ 	.word	0x00002030


	//   ....[9]....
        /*00d4*/ 	.word	0x00002ef0


	//   ....[10]....
        /*00d8*/ 	.word	0x00003100


	//   ....[11]....
        /*00dc*/ 	.word	0x00003130


	//   ....[12]....
        /*00e0*/ 	.word	0x00003a90


	//   ....[13]....
        /*00e4*/ 	.word	0x00003cc0


	//----- nvinfo : EIATTR_VRC_CTA_INIT_COUNT
	.align		4
.L_44:
        /*00e8*/ 	.byte	0x02, 0x4a
        /*00ea*/ 	.byte	0x80
	.zero		1


	//----- nvinfo : EIATTR_SYSCALL_OFFSETS
	.align		4
        /*00ec*/ 	.byte	0x04, 0x46
        /*00ee*/ 	.short	(.L_46 - .L_45)


	//   ....[0]....
.L_45:
        /*00f0*/ 	.word	0x000058c0


	//   ....[1]....
        /*00f4*/ 	.word	0x00005a00


	//   ....[2]....
        /*00f8*/ 	.word	0x00006230


	//   ....[3]....
        /*00fc*/ 	.word	0x00006fd0


	//   ....[4]....
        /*0100*/ 	.word	0x00007d20


	//   ....[5]....
        /*0104*/ 	.word	0x00008a90


	//----- nvinfo : EIATTR_MBARRIER_INSTR_OFFSETS
	.align		4
.L_46:
        /*0108*/ 	.byte	0x04, 0x39
        /*010a*/ 	.short	(.L_48 - .L_47)


	//   ....[0]....
.L_47:
        /*010c*/ 	.word	0x00000610
        /*0110*/ 	.word	0x000000ff
        /*0114*/ 	.word	0x00000000
        /*0118*/ 	.short	0x0100
        /*011a*/ 	.byte	0x04
	.zero		1


	//   ....[1]....
        /*011c*/ 	.word	0x00000620
        /*0120*/ 	.word	0x000000ff
        /*0124*/ 	.word	0x00000020
        /*0128*/ 	.short	0x0100
        /*012a*/ 	.byte	0x04
	.zero		1


	//   ....[2]....
        /*012c*/ 	.word	0x00000630
        /*0130*/ 	.word	0x000000ff
        /*0134*/ 	.word	0x00000008
        /*0138*/ 	.short	0x0100
        /*013a*/ 	.byte	0x04
	.zero		1


	//   ....[3]....
        /*013c*/ 	.word	0x00000640
        /*0140*/ 	.word	0x000000ff
        /*0144*/ 	.word	0x00000028
        /*0148*/ 	.short	0x0100
        /*014a*/ 	.byte	0x04
	.zero		1


	//   ....[4]....
        /*014c*/ 	.word	0x00000650
        /*0150*/ 	.word	0x000000ff
        /*0154*/ 	.word	0x00000010
        /*0158*/ 	.short	0x0100
        /*015a*/ 	.byte	0x04
	.zero		1


	//   ....[5]....
        /*015c*/ 	.word	0x00000660
        /*0160*/ 	.word	0x000000ff
        /*0164*/ 	.word	0x00000030
        /*0168*/ 	.short	0x0100
        /*016a*/ 	.byte	0x04
	.zero		1


	//   ....[6]....
        /*016c*/ 	.word	0x00000670
        /*0170*/ 	.word	0x000000ff
        /*0174*/ 	.word	0x00000018
        /*0178*/ 	.short	0x0100
        /*017a*/ 	.byte	0x04
	.zero		1


	//   ....[7]....
        /*017c*/ 	.word	0x00000680
        /*0180*/ 	.word	0x000000ff
        /*0184*/ 	.word	0x00000038
        /*0188*/ 	.short	0x0100
        /*018a*/ 	.byte	0x04
	.zero		1


	//   ....[8]....
        /*018c*/ 	.word	0x000007b0
        /*0190*/ 	.word	0x000000ff
        /*0194*/ 	.word	0x00000040
        /*0198*/ 	.short	0x0100
        /*019a*/ 	.byte	0x04
	.zero		1


	//   ....[9]....
        /*019c*/ 	.word	0x000007c0
        /*01a0*/ 	.word	0x000000ff
        /*01a4*/ 	.word	0x00000060
        /*01a8*/ 	.short	0x0100
        /*01aa*/ 	.byte	0x04
	.zero		1


	//   ....[10]....
        /*01ac*/ 	.word	0x000007d0
        /*01b0*/ 	.word	0x000000ff
        /*01b4*/ 	.word	0x00000048
        /*01b8*/ 	.short	0x0100
        /*01ba*/ 	.byte	0x04
	.zero		1


	//   ....[11]....
        /*01bc*/ 	.word	0x000007e0
        /*01c0*/ 	.word	0x000000ff
        /*01c4*/ 	.word	0x00000068
        /*01c8*/ 	.short	0x0100
        /*01ca*/ 	.byte	0x04
	.zero		1


	//   ....[12]....
        /*01cc*/ 	.word	0x000007f0
        /*01d0*/ 	.word	0x000000ff
        /*01d4*/ 	.word	0x00000050
        /*01d8*/ 	.short	0x0100
        /*01da*/ 	.byte	0x04
	.zero		1


	//   ....[13]....
        /*01dc*/ 	.word	0x00000800
        /*01e0*/ 	.word	0x000000ff
        /*01e4*/ 	.word	0x00000070
        /*01e8*/ 	.short	0x0100
        /*01ea*/ 	.byte	0x04
	.zero		1


	//   ....[14]....
        /*01ec*/ 	.word	0x00000810
        /*01f0*/ 	.word	0x000000ff
        /*01f4*/ 	.word	0x00000058
        /*01f8*/ 	.short	0x0100
        /*01fa*/ 	.byte	0x04
	.zero		1


	//   ....[15]....
        /*01fc*/ 	.word	0x00000820
        /*0200*/ 	.word	0x000000ff
        /*0204*/ 	.word	0x00000078
        /*0208*/ 	.short	0x0100
        /*020a*/ 	.byte	0x04
	.zero		1


	//   ....[16]....
        /*020c*/ 	.word	0x00000910
        /*0210*/ 	.word	0x000000ff
        /*0214*/ 	.word	0x00000080
        /*0218*/ 	.short	0x0100
        /*021a*/ 	.byte	0x06
	.zero		1


	//   ....[17]....
        /*021c*/ 	.word	0x00000920
        /*0220*/ 	.word	0x000000ff
        /*0224*/ 	.word	0x00000088
        /*0228*/ 	.short	0x0100
        /*022a*/ 	.byte	0x06
	.zero		1


	//   ....[18]....
        /*022c*/ 	.word	0x00000a60
        /*0230*/ 	.word	0x000000ff
        /*0234*/ 	.word	0x00000090
        /*0238*/ 	.short	0x0100
        /*023a*/ 	.byte	0x06
	.zero		1


	//   ....[19]....
        /*023c*/ 	.word	0x00000a70
        /*0240*/ 	.word	0x000000ff
        /*0244*/ 	.word	0x000000a0
        /*0248*/ 	.short	0x0100
        /*024a*/ 	.byte	0x06
	.zero		1


	//   ....[20]....
        /*024c*/ 	.word	0x00000a80
        /*0250*/ 	.word	0x000000ff
        /*0254*/ 	.word	0x00000098
        /*0258*/ 	.short	0x0100
        /*025a*/ 	.byte	0x06
	.zero		1


	//   ....[21]....
        /*025c*/ 	.word	0x00000a90
        /*0260*/ 	.word	0x000000ff
        /*0264*/ 	.word	0x000000a8
        /*0268*/ 	.short	0x0100
        /*026a*/ 	.byte	0x06
	.zero		1


	//   ....[22]....
        /*026c*/ 	.word	0x00000bc0
        /*0270*/ 	.word	0x000000ff
        /*0274*/ 	.word	0x000000b0
        /*0278*/ 	.short	0x0100
        /*027a*/ 	.byte	0x04
	.zero		1


	//   ....[23]....
        /*027c*/ 	.word	0x00000bd0
        /*0280*/ 	.word	0x000000ff
        /*0284*/ 	.word	0x000000d0
        /*0288*/ 	.short	0x0100
        /*028a*/ 	.byte	0x04
	.zero		1


	//   ....[24]....
        /*028c*/ 	.word	0x00000be0
        /*0290*/ 	.word	0x000000ff
        /*0294*/ 	.word	0x000000b8
        /*0298*/ 	.short	0x0100
        /*029a*/ 	.byte	0x04
	.zero		1


	//   ....[25]....
        /*029c*/ 	.word	0x00000bf0
        /*02a0*/ 	.word	0x000000ff
        /*02a4*/ 	.word	0x000000d8
        /*02a8*/ 	.short	0x0100
        /*02aa*/ 	.byte	0x04
	.zero		1


	//   ....[26]....
        /*02ac*/ 	.word	0x00000c00
        /*02b0*/ 	.word	0x000000ff
        /*02b4*/ 	.word	0x000000c0
        /*02b8*/ 	.short	0x0100
        /*02ba*/ 	.byte	0x04
	.zero		1


	//   ....[27]....
        /*02bc*/ 	.word	0x00000c10
        /*02c0*/ 	.word	0x000000ff
        /*02c4*/ 	.word	0x000000e0
        /*02c8*/ 	.short	0x0100
        /*02ca*/ 	.byte	0x04
	.zero		1


	//   ....[28]....
        /*02cc*/ 	.word	0x00000c20
        /*02d0*/ 	.word	0x000000ff
        /*02d4*/ 	.word	0x000000c8
        /*02d8*/ 	.short	0x0100
        /*02da*/ 	.byte	0x04
	.zero		1


	//   ....[29]....
        /*02dc*/ 	.word	0x00000c30
        /*02e0*/ 	.word	0x000000ff
        /*02e4*/ 	.word	0x000000e8
        /*02e8*/ 	.short	0x0100
        /*02ea*/ 	.byte	0x04
	.zero		1


	//   ....[30]....
        /*02ec*/ 	.word	0x00000d20
        /*02f0*/ 	.word	0x000000ff
        /*02f4*/ 	.word	0x000000f0
        /*02f8*/ 	.short	0x0100
        /*02fa*/ 	.byte	0x04
	.zero		1


	//   ....[31]....
        /*02fc*/ 	.word	0x00000d30
        /*0300*/ 	.word	0x000000ff
        /*0304*/ 	.word	0x00000100
        /*0308*/ 	.short	0x0100
        /*030a*/ 	.byte	0x04
	.zero		1


	//   ....[32]....
        /*030c*/ 	.word	0x00000d40
        /*0310*/ 	.word	0x000000ff
        /*0314*/ 	.word	0x000000f8
        /*0318*/ 	.short	0x0100
        /*031a*/ 	.byte	0x04
	.zero		1


	//   ....[33]....
        /*031c*/ 	.word	0x00000d50
        /*0320*/ 	.word	0x000000ff
        /*0324*/ 	.word	0x00000108
        /*0328*/ 	.short	0x0100
        /*032a*/ 	.byte	0x04
	.zero		1


	//   ....[34]....
        /*032c*/ 	.word	0x000018b0
        /*0330*/ 	.word	0x00000000
        /*0334*/ 	.word	0x00000100
        /*0338*/ 	.short	0x010a
        /*033a*/ 	.byte	0xff
	.zero		1


	//   ....[35]....
        /*033c*/ 	.word	0x000018e0
        /*0340*/ 	.word	0x00000000
        /*0344*/ 	.word	0x000000f0
        /*0348*/ 	.short	0x0101
        /*034a*/ 	.byte	0xff
	.zero		1


	//   ....[36]....
        /*034c*/ 	.word	0x000019b0
        /*0350*/ 	.word	0x000000ff
        /*0354*/ 	.word	0x00000020
        /*0358*/ 	.short	0x010a
        /*035a*/ 	.byte	0x04
	.zero		1


	//   ....[37]....
        /*035c*/ 	.word	0x00001a30
        /*0360*/ 	.word	0x000000ff
        /*0364*/ 	.word	0x00000020
        /*0368*/ 	.short	0x010a
        /*036a*/ 	.byte	0x21
	.zero		1


	//   ....[38]....
        /*036c*/ 	.word	0x00001bc0
        /*0370*/ 	.word	0x000000ff
        /*0374*/ 	.word	0x00000020
        /*0378*/ 	.short	0x010a
        /*037a*/ 	.byte	0x08
	.zero		1


	//   ....[39]....
        /*037c*/ 	.word	0x00001ce0
        /*0380*/ 	.word	0x000000ff
        /*0384*/ 	.word	0x00000088
        /*0388*/ 	.short	0x0101
        /*038a*/ 	.byte	0x06
	.zero		1


	//   ....[40]....
        /*038c*/ 	.word	0x00001d00
        /*0390*/ 	.word	0x000000ff
        /*0394*/ 	.word	0x00000020
        /*0398*/ 	.short	0x010a
        /*039a*/ 	.byte	0x04
	.zero		1


	//   ....[41]....
        /*039c*/ 	.word	0x00001d80
        /*03a0*/ 	.word	0x000000ff
        /*03a4*/ 	.word	0x00000020
        /*03a8*/ 	.short	0x010a
        /*03aa*/ 	.byte	0x11
	.zero		1


	//   ....[42]....
        /*03ac*/ 	.word	0x00001f10
        /*03b0*/ 	.word	0x000000ff
        /*03b4*/ 	.word	0x00000020
        /*03b8*/ 	.short	0x010a
        /*03ba*/ 	.byte	0x07
	.zero		1


	//   ....[43]....
        /*03bc*/ 	.word	0x00002060
        /*03c0*/ 	.word	0x00000003
        /*03c4*/ 	.word	0x00000090
        /*03c8*/ 	.short	0x010a
        /*03ca*/ 	.byte	0xff
	.zero		1


	//   ....[44]....
        /*03cc*/ 	.word	0x000021b0
        /*03d0*/ 	.word	0x00000000
        /*03d4*/ 	.word	0x00000000
        /*03d8*/ 	.short	0x0101
        /*03da*/ 	.byte	0xff
	.zero		1


	//   ....[45]....
        /*03dc*/ 	.word	0x00002770
        /*03e0*/ 	.word	0x000000ff
        /*03e4*/ 	.word	0x00000000
        /*03e8*/ 	.short	0x010a
        /*03ea*/ 	.byte	0x04
	.zero		1


	//   ....[46]....
        /*03ec*/ 	.word	0x00002800
        /*03f0*/ 	.word	0x000000ff
        /*03f4*/ 	.word	0x00000000
        /*03f8*/ 	.short	0x010a
        /*03fa*/ 	.byte	0x05
	.zero		1


	//   ....[47]....
        /*03fc*/ 	.word	0x00002890
        /*0400*/ 	.word	0x000000ff
        /*0404*/ 	.word	0x00000000
        /*0408*/ 	.short	0x010a
        /*040a*/ 	.byte	0x05
	.zero		1


	//   ....[48]....
        /*040c*/ 	.word	0x00002930
        /*0410*/ 	.word	0x00000000
        /*0414*/ 	.word	0x00000000
        /*0418*/ 	.short	0x010a
        /*041a*/ 	.byte	0xff
	.zero		1


	//   ....[49]....
        /*041c*/ 	.word	0x00002a50
        /*0420*/ 	.word	0x00000002
        /*0424*/ 	.word	0x000000f0
        /*0428*/ 	.short	0x010a
        /*042a*/ 	.byte	0xff
	.zero		1


	//   ....[50]....
        /*042c*/ 	.word	0x00002ac0
        /*0430*/ 	.word	0x00000002
        /*0434*/ 	.word	0x00000000
        /*0438*/ 	.short	0x0101
        /*043a*/ 	.byte	0xff
	.zero		1


	//   ....[51]....
        /*043c*/ 	.word	0x00002ae0
        /*0440*/ 	.word	0x000000ff
        /*0444*/ 	.word	0x000000a0
        /*0448*/ 	.short	0x010a
        /*044a*/ 	.byte	0x04
	.zero		1


	//   ....[52]....
        /*044c*/ 	.word	0x00002c00
        /*0450*/ 	.word	0x00000002
        /*0454*/ 	.word	0x00000090
        /*0458*/ 	.short	0x010a
        /*045a*/ 	.byte	0xff
	.zero		1


	//   ....[53]....
        /*045c*/ 	.word	0x00002d00
        /*0460*/ 	.word	0x00000002
        /*0464*/ 	.word	0x00000000
        /*0468*/ 	.short	0x0101
        /*046a*/ 	.byte	0xff
	.zero		1


	//   ....[54]....
        /*046c*/ 	.word	0x00002d90
        /*0470*/ 	.word	0x000000ff
        /*0474*/ 	.word	0x000000a0
        /*0478*/ 	.short	0x0106
        /*047a*/ 	.byte	0x04
	.zero		1


	//   ....[55]....
        /*047c*/ 	.word	0x00002db0
        /*0480*/ 	.word	0x000000ff
        /*0484*/ 	.word	0x000000a0
        /*0488*/ 	.short	0x010a
        /*048a*/ 	.byte	0x04
	.zero		1


	//   ....[56]....
        /*048c*/ 	.word	0x00002e40
        /*0490*/ 	.word	0x000000ff
        /*0494*/ 	.word	0x000000a0
        /*0498*/ 	.short	0x0106
        /*049a*/ 	.byte	0x07
	.zero		1


	//   ....[57]....
        /*049c*/ 	.word	0x00002e80
        /*04a0*/ 	.word	0x00000000
        /*04a4*/ 	.word	0x000000a0
        /*04a8*/ 	.short	0x010a
        /*04aa*/ 	.byte	0xff
	.zero		1


	//   ....[58]....
        /*04ac*/ 	.word	0x00003370
        /*04b0*/ 	.word	0x00000000
        /*04b4*/ 	.word	0x00000090
        /*04b8*/ 	.short	0x010a
        /*04ba*/ 	.byte	0xff
	.zero		1


	//   ....[59]....
        /*04bc*/ 	.word	0x00003470
        /*04c0*/ 	.word	0x00000003
        /*04c4*/ 	.word	0x00000000
        /*04c8*/ 	.short	0x0101
        /*04ca*/ 	.byte	0xff
	.zero		1


	//   ....[60]....
        /*04cc*/ 	.word	0x00003480
        /*04d0*/ 	.word	0x000000ff
        /*04d4*/ 	.word	0x00000000
        /*04d8*/ 	.short	0x010a
        /*04da*/ 	.byte	0x04
	.zero		1


	//   ....[61]....
        /*04dc*/ 	.word	0x000034a0
        /*04e0*/ 	.word	0x000000ff
        /*04e4*/ 	.word	0x000000d0
        /*04e8*/ 	.short	0x010a
        /*04ea*/ 	.byte	0x13
	.zero		1


	//   ....[62]....
        /*04ec*/ 	.word	0x000035e0
        /*04f0*/ 	.word	0x000000ff
        /*04f4*/ 	.word	0x00000000
        /*04f8*/ 	.short	0x010a
        /*04fa*/ 	.byte	0x06
	.zero		1


	//   ....[63]....
        /*04fc*/ 	.word	0x000036e0
        /*0500*/ 	.word	0x000000ff
        /*0504*/ 	.word	0x00000000
        /*0508*/ 	.short	0x010a
        /*050a*/ 	.byte	0x04
	.zero		1


	//   ....[64]....
        /*050c*/ 	.word	0x000038c0
        /*0510*/ 	.word	0x000000ff
        /*0514*/ 	.word	0x00000000
        /*0518*/ 	.short	0x010a
        /*051a*/ 	.byte	0x04
	.zero		1


	//   ....[65]....
        /*051c*/ 	.word	0x00003950
        /*0520*/ 	.word	0x000000ff
        /*0524*/ 	.word	0x00000000
        /*0528*/ 	.short	0x010a
        /*052a*/ 	.byte	0x05
	.zero		1


	//   ....[66]....
        /*052c*/ 	.word	0x000039e0
        /*0530*/ 	.word	0x000000ff
        /*0534*/ 	.word	0x00000000
        /*0538*/ 	.short	0x010a
        /*053a*/ 	.byte	0x05
	.zero		1


	//   ....[67]....
        /*053c*/ 	.word	0x00003a70
        /*0540*/ 	.word	0x000000ff
        /*0544*/ 	.word	0x00000000
        /*0548*/ 	.short	0x010a
        /*054a*/ 	.byte	0x04
	.zero		1


	//   ....[68]....
        /*054c*/ 	.word	0x00003f40
        /*0550*/ 	.word	0x0000000c
        /*0554*/ 	.word	0x00000090
        /*0558*/ 	.short	0x010a
        /*055a*/ 	.byte	0xff
	.zero		1


	//   ....[69]....
        /*055c*/ 	.word	0x000040b0
        /*0560*/ 	.word	0x00000000
        /*0564*/ 	.word	0x00000000
        /*0568*/ 	.short	0x0101
        /*056a*/ 	.byte	0xff
	.zero		1


	//   ....[70]....
        /*056c*/ 	.word	0x00004540
        /*0570*/ 	.word	0x000000ff
        /*0574*/ 	.word	0x00000088
        /*0578*/ 	.short	0x010a
        /*057a*/ 	.byte	0x15
	.zero		1


	//   ....[71]....
        /*057c*/ 	.word	0x000046c0
        /*0580*/ 	.word	0x000000ff
        /*0584*/ 	.word	0x00000060
        /*0588*/ 	.short	0x010a
        /*058a*/ 	.byte	0x15
	.zero		1


	//   ....[72]....
        /*058c*/ 	.word	0x00004840
        /*0590*/ 	.word	0x000000ff
        /*0594*/ 	.word	0x00000040
        /*0598*/ 	.short	0x010b
        /*059a*/ 	.byte	0x15
	.zero		1


	//   ....[73]....
        /*059c*/ 	.word	0x00004850
        /*05a0*/ 	.word	0x000000ff
        /*05a4*/ 	.word	0x00000000
        /*05a8*/ 	.short	0x0101
        /*05aa*/ 	.byte	0x06
	.zero		1


	//   ....[74]....
        /*05ac*/ 	.word	0x00004860
        /*05b0*/ 	.word	0x000000ff
        /*05b4*/ 	.word	0x00000068
        /*05b8*/ 	.short	0x010a
        /*05ba*/ 	.byte	0x15
	.zero		1


	//   ....[75]....
        /*05bc*/ 	.word	0x000049c0
        /*05c0*/ 	.word	0x000000ff
        /*05c4*/ 	.word	0x00000048
        /*05c8*/ 	.short	0x010b
        /*05ca*/ 	.byte	0x15
	.zero		1


	//   ....[76]....
        /*05cc*/ 	.word	0x000049d0
        /*05d0*/ 	.word	0x000000ff
        /*05d4*/ 	.word	0x00000000
        /*05d8*/ 	.short	0x0101
        /*05da*/ 	.byte	0x06
	.zero		1


	//   ....[77]....
        /*05dc*/ 	.word	0x000049e0
        /*05e0*/ 	.word	0x000000ff
        /*05e4*/ 	.word	0x00000070
        /*05e8*/ 	.short	0x010a
        /*05ea*/ 	.byte	0x15
	.zero		1


	//   ....[78]....
        /*05ec*/ 	.word	0x00004b30
        /*05f0*/ 	.word	0x000000ff
        /*05f4*/ 	.word	0x00000050
        /*05f8*/ 	.short	0x010b
        /*05fa*/ 	.byte	0x15
	.zero		1


	//   ....[79]....
        /*05fc*/ 	.word	0x00004b40
        /*0600*/ 	.word	0x000000ff
        /*0604*/ 	.word	0x00000000
        /*0608*/ 	.short	0x0101
        /*060a*/ 	.byte	0x06
	.zero		1


	//   ....[80]....
        /*060c*/ 	.word	0x00004b50
        /*0610*/ 	.word	0x000000ff
        /*0614*/ 	.word	0x00000078
        /*0618*/ 	.short	0x010a
        /*061a*/ 	.byte	0x15
	.zero		1


	//   ....[81]....
        /*061c*/ 	.word	0x00004d50
        /*0620*/ 	.word	0x000000ff
        /*0624*/ 	.word	0x00000058
        /*0628*/ 	.short	0x010b
        /*062a*/ 	.byte	0x15
	.zero		1


	//   ....[82]....
        /*062c*/ 	.word	0x00004d60
        /*0630*/ 	.word	0x000000ff
        /*0634*/ 	.word	0x00000000
        /*0638*/ 	.short	0x0101
        /*063a*/ 	.byte	0x25
	.zero		1


	//   ....[83]....
        /*063c*/ 	.word	0x00004d90
        /*0640*/ 	.word	0x000000ff
        /*0644*/ 	.word	0x00000060
        /*0648*/ 	.short	0x010a
        /*064a*/ 	.byte	0x15
	.zero		1


	//   ....[84]....
        /*064c*/ 	.word	0x00004db0
        /*0650*/ 	.word	0x000000ff
        /*0654*/ 	.word	0x00000068
        /*0658*/ 	.short	0x010a
        /*065a*/ 	.byte	0x15
	.zero		1


	//   ....[85]....
        /*065c*/ 	.word	0x00004dd0
        /*0660*/ 	.word	0x000000ff
        /*0664*/ 	.word	0x00000070
        /*0668*/ 	.short	0x010a
        /*066a*/ 	.byte	0x15
	.zero		1


	//   ....[86]....
        /*066c*/ 	.word	0x00004e10
        /*0670*/ 	.word	0x00000000
        /*0674*/ 	.word	0x00000078
        /*0678*/ 	.short	0x010a
        /*067a*/ 	.byte	0xff
	.zero		1


	//   ....[87]....
        /*067c*/ 	.word	0x00005150
        /*0680*/ 	.word	0x00000003
        /*0684*/ 	.word	0x00000090
        /*0688*/ 	.short	0x010a
        /*068a*/ 	.byte	0xff
	.zero		1


	//   ....[88]....
        /*068c*/ 	.word	0x000052d0
        /*0690*/ 	.word	0x00000000
        /*0694*/ 	.word	0x00000000
        /*0698*/ 	.short	0x0101
        /*069a*/ 	.byte	0xff
	.zero		1


	//   ....[89]....
        /*069c*/ 	.word	0x00005df0
        /*06a0*/ 	.word	0x00000002
        /*06a4*/ 	.word	0x00000040
        /*06a8*/ 	.short	0x010a
        /*06aa*/ 	.byte	0xff
	.zero		1


	//   ....[90]....
        /*06ac*/ 	.word	0x00005e30
        /*06b0*/ 	.word	0x00000034
        /*06b4*/ 	.word	0x000000b0
        /*06b8*/ 	.short	0x010a
        /*06ba*/ 	.byte	0xff
	.zero		1


	//   ....[91]....
        /*06bc*/ 	.word	0x00005f70
        /*06c0*/ 	.word	0x00000002
        /*06c4*/ 	.word	0x00000040
        /*06c8*/ 	.short	0x010a
        /*06ca*/ 	.byte	0xff
	.zero		1


	//   ....[92]....
        /*06cc*/ 	.word	0x00006090
        /*06d0*/ 	.word	0x00000000
        /*06d4*/ 	.word	0x00000000
        /*06d8*/ 	.short	0x0101
        /*06da*/ 	.byte	0xff
	.zero		1


	//   ....[93]....
        /*06dc*/ 	.word	0x00006110
        /*06e0*/ 	.word	0x00000034
        /*06e4*/ 	.word	0x000000b0
        /*06e8*/ 	.short	0x010a
        /*06ea*/ 	.byte	0xff
	.zero		1


	//   ....[94]....
        /*06ec*/ 	.word	0x00006c80
        /*06f0*/ 	.word	0x00000000
        /*06f4*/ 	.word	0x00000040
        /*06f8*/ 	.short	0x010a
        /*06fa*/ 	.byte	0xff
	.zero		1


	//   ....[95]....
        /*06fc*/ 	.word	0x00006d30
        /*0700*/ 	.word	0x00000000
        /*0704*/ 	.word	0x00000040
        /*0708*/ 	.short	0x010a
        /*070a*/ 	.byte	0xff
	.zero		1


	//   ....[96]....
        /*070c*/ 	.word	0x00006e50
        /*0710*/ 	.word	0x00000000
        /*0714*/ 	.word	0x00000000
        /*0718*/ 	.short	0x0101
        /*071a*/ 	.byte	0xff
	.zero		1


	//   ....[97]....
        /*071c*/ 	.word	0x000079c0
        /*0720*/ 	.word	0x00000000
        /*0724*/ 	.word	0x00000040
        /*0728*/ 	.short	0x010a
        /*072a*/ 	.byte	0xff
	.zero		1


	//   ....[98]....
        /*072c*/ 	.word	0x00007a70
        /*0730*/ 	.word	0x00000000
        /*0734*/ 	.word	0x00000040
        /*0738*/ 	.short	0x010a
        /*073a*/ 	.byte	0xff
	.zero		1


	//   ....[99]....
        /*073c*/ 	.word	0x00007ba0
        /*0740*/ 	.word	0x00000000
        /*0744*/ 	.word	0x00000000
        /*0748*/ 	.short	0x0101
        /*074a*/ 	.byte	0xff
	.zero		1


	//   ....[100]....
        /*074c*/ 	.word	0x00008740
        /*0750*/ 	.word	0x00000000
        /*0754*/ 	.word	0x00000040
        /*0758*/ 	.short	0x010a
        /*075a*/ 	.byte	0xff
	.zero		1


	//   ....[101]....
        /*075c*/ 	.word	0x000087f0
        /*0760*/ 	.word	0x00000000
        /*0764*/ 	.word	0x00000040
        /*0768*/ 	.short	0x010a
        /*076a*/ 	.byte	0xff
	.zero		1


	//   ....[102]....
        /*076c*/ 	.word	0x00008910
        /*0770*/ 	.word	0x00000000
        /*0774*/ 	.word	0x00000000
        /*0778*/ 	.short	0x0101
        /*077a*/ 	.byte	0xff
	.zero		1


	//   ....[103]....
        /*077c*/ 	.word	0x00008d20
        /*0780*/ 	.word	0x000000ff
        /*0784*/ 	.word	0x00000000
        /*0788*/ 	.short	0x0101
        /*078a*/ 	.byte	0x04
	.zero		1


	//   ....[104]....
        /*078c*/ 	.word	0x00009620
        /*0790*/ 	.word	0x00000000
        /*0794*/ 	.word	0x00000100
        /*0798*/ 	.short	0x010a
        /*079a*/ 	.byte	0xff
	.zero		1


	//   ....[105]....
        /*079c*/ 	.word	0x00009680
        /*07a0*/ 	.word	0x00000000
        /*07a4*/ 	.word	0x00000020
        /*07a8*/ 	.short	0x010a
        /*07aa*/ 	.byte	0xff
	.zero		1


	//   ....[106]....
        /*07ac*/ 	.word	0x000096e0
        /*07b0*/ 	.word	0x00000000
        /*07b4*/ 	.word	0x00000020
        /*07b8*/ 	.short	0x010a
        /*07ba*/ 	.byte	0xff
	.zero		1


	//   ....[107]....
        /*07bc*/ 	.word	0x00009730
        /*07c0*/ 	.word	0x00000003
        /*07c4*/ 	.word	0x00000090
        /*07c8*/ 	.short	0x010a
        /*07ca*/ 	.byte	0xff
	.zero		1


	//   ....[108]....
        /*07cc*/ 	.word	0x00009790
        /*07d0*/ 	.word	0x00000000
        /*07d4*/ 	.word	0x00000000
        /*07d8*/ 	.short	0x010a
        /*07da*/ 	.byte	0xff
	.zero		1


	//   ....[109]....
        /*07dc*/ 	.word	0x000097f0
        /*07e0*/ 	.word	0x00000000
        /*07e4*/ 	.word	0x00000000
        /*07e8*/ 	.short	0x010a
        /*07ea*/ 	.byte	0xff
	.zero		1


	//   ....[110]....
        /*07ec*/ 	.word	0x00009850
        /*07f0*/ 	.word	0x00000000
        /*07f4*/ 	.word	0x00000000
        /*07f8*/ 	.short	0x010a
        /*07fa*/ 	.byte	0xff
	.zero		1


	//   ....[111]....
        /*07fc*/ 	.word	0x000098a0
        /*0800*/ 	.word	0x00000002
        /*0804*/ 	.word	0x000000f0
        /*0808*/ 	.short	0x010a
        /*080a*/ 	.byte	0xff
	.zero		1


	//   ....[112]....
        /*080c*/ 	.word	0x00009900
        /*0810*/ 	.word	0x00000002
        /*0814*/ 	.word	0x000000a0
        /*0818*/ 	.short	0x010a
        /*081a*/ 	.byte	0xff
	.zero		1


	//   ....[113]....
        /*081c*/ 	.word	0x00009950
        /*0820*/ 	.word	0x00000002
        /*0824*/ 	.word	0x00000090
        /*0828*/ 	.short	0x010a
        /*082a*/ 	.byte	0xff
	.zero		1


	//   ....[114]....
        /*082c*/ 	.word	0x000099b0
        /*0830*/ 	.word	0x00000000
        /*0834*/ 	.word	0x000000a0
        /*0838*/ 	.short	0x010a
        /*083a*/ 	.byte	0xff
	.zero		1


	//   ....[115]....
        /*083c*/ 	.word	0x00009a00
        /*0840*/ 	.word	0x00000000
        /*0844*/ 	.word	0x00000090
        /*0848*/ 	.short	0x010a
        /*084a*/ 	.byte	0xff
	.zero		1


	//   ....[116]....
        /*084c*/ 	.word	0x00009a60
        /*0850*/ 	.word	0x00000002
        /*0854*/ 	.word	0x000000d0
        /*0858*/ 	.short	0x010a
        /*085a*/ 	.byte	0xff
	.zero		1


	//   ....[117]....
        /*085c*/ 	.word	0x00009ac0
        /*0860*/ 	.word	0x00000000
        /*0864*/ 	.word	0x00000000
        /*0868*/ 	.short	0x010a
        /*086a*/ 	.byte	0xff
	.zero		1


	//   ....[118]....
        /*086c*/ 	.word	0x00009b20
        /*0870*/ 	.word	0x00000000
        /*0874*/ 	.word	0x00000000
        /*0878*/ 	.short	0x010a
        /*087a*/ 	.byte	0xff
	.zero		1


	//   ....[119]....
        /*087c*/ 	.word	0x00009b80
        /*0880*/ 	.word	0x00000000
        /*0884*/ 	.word	0x00000000
        /*0888*/ 	.short	0x010a
        /*088a*/ 	.byte	0xff
	.zero		1


	//   ....[120]....
        /*088c*/ 	.word	0x00009be0
        /*0890*/ 	.word	0x00000000
        /*0894*/ 	.word	0x00000000
        /*0898*/ 	.short	0x010a
        /*089a*/ 	.byte	0xff
	.zero		1


	//   ....[121]....
        /*089c*/ 	.word	0x00009c40
        /*08a0*/ 	.word	0x00000000
        /*08a4*/ 	.word	0x00000000
        /*08a8*/ 	.short	0x010a
        /*08aa*/ 	.byte	0xff
	.zero		1


	//   ....[122]....
        /*08ac*/ 	.word	0x00009c90
        /*08b0*/ 	.word	0x0000000c
        /*08b4*/ 	.word	0x00000090
        /*08b8*/ 	.short	0x010a
        /*08ba*/ 	.byte	0xff
	.zero		1


	//   ....[123]....
        /*08bc*/ 	.word	0x00009cf0
        /*08c0*/ 	.word	0x00000000
        /*08c4*/ 	.word	0x00000088
        /*08c8*/ 	.short	0x010a
        /*08ca*/ 	.byte	0xff
	.zero		1


	//   ....[124]....
        /*08cc*/ 	.word	0x00009d50
        /*08d0*/ 	.word	0x00000000
        /*08d4*/ 	.word	0x00000060
        /*08d8*/ 	.short	0x010a
        /*08da*/ 	.byte	0xff
	.zero		1


	//   ....[125]....
        /*08dc*/ 	.word	0x00009db0
        /*08e0*/ 	.word	0x00000000
        /*08e4*/ 	.word	0x00000068
        /*08e8*/ 	.short	0x010a
        /*08ea*/ 	.byte	0xff
	.zero		1


	//   ....[126]....
        /*08ec*/ 	.word	0x00009e10
        /*08f0*/ 	.word	0x00000000
        /*08f4*/ 	.word	0x00000070
        /*08f8*/ 	.short	0x010a
        /*08fa*/ 	.byte	0xff
	.zero		1


	//   ....[127]....
        /*08fc*/ 	.word	0x00009e70
        /*0900*/ 	.word	0x00000000
        /*0904*/ 	.word	0x00000078
        /*0908*/ 	.short	0x010a
        /*090a*/ 	.byte	0xff
	.zero		1


	//   ....[128]....
        /*090c*/ 	.word	0x00009ed0
        /*0910*/ 	.word	0x00000000
        /*0914*/ 	.word	0x00000060
        /*0918*/ 	.short	0x010a
        /*091a*/ 	.byte	0xff
	.zero		1


	//   ....[129]....
        /*091c*/ 	.word	0x00009f30
        /*0920*/ 	.word	0x00000000
        /*0924*/ 	.word	0x00000068
        /*0928*/ 	.short	0x010a
        /*092a*/ 	.byte	0xff
	.zero		1


	//   ....[130]....
        /*092c*/ 	.word	0x00009f90
        /*0930*/ 	.word	0x00000000
        /*0934*/ 	.word	0x00000070
        /*0938*/ 	.short	0x010a
        /*093a*/ 	.byte	0xff
	.zero		1


	//   ....[131]....
        /*093c*/ 	.word	0x00009fe0
        /*0940*/ 	.word	0x00000003
        /*0944*/ 	.word	0x00000090
        /*0948*/ 	.short	0x010a
        /*094a*/ 	.byte	0xff
	.zero		1


	//   ....[132]....
        /*094c*/ 	.word	0x0000a030
        /*0950*/ 	.word	0x00000002
        /*0954*/ 	.word	0x00000040
        /*0958*/ 	.short	0x010a
        /*095a*/ 	.byte	0xff
	.zero		1


	//   ....[133]....
        /*095c*/ 	.word	0x0000a080
        /*0960*/ 	.word	0x00000034
        /*0964*/ 	.word	0x000000b0
        /*0968*/ 	.short	0x010a
        /*096a*/ 	.byte	0xff
	.zero		1


	//   ....[134]....
        /*096c*/ 	.word	0x0000a0d0
        /*0970*/ 	.word	0x00000000
        /*0974*/ 	.word	0x00000040
        /*0978*/ 	.short	0x010a
        /*097a*/ 	.byte	0xff
	.zero		1


	//   ....[135]....
        /*097c*/ 	.word	0x0000a120
        /*0980*/ 	.word	0x00000000
        /*0984*/ 	.word	0x00000040
        /*0988*/ 	.short	0x010a
        /*098a*/ 	.byte	0xff
	.zero		1


	//   ....[136]....
        /*098c*/ 	.word	0x0000a170
        /*0990*/ 	.word	0x00000000
        /*0994*/ 	.word	0x00000040
        /*0998*/ 	.short	0x010a
        /*099a*/ 	.byte	0xff
	.zero		1


	//----- nvinfo : EIATTR_NUM_MBARRIERS
	.align		4
.L_48:
        /*099c*/ 	.byte	0x03, 0x38
        /*099e*/ 	.short	0x0022


	//----- nvinfo : EIATTR_EXIT_INSTR_OFFSETS
	.align		4
        /*09a0*/ 	.byte	0x04, 0x1c
        /*09a2*/ 	.short	(.L_50 - .L_49)


	//   ....[0]....
.L_49:
        /*09a4*/ 	.word	0x00002960


	//   ....[1]....
        /*09a8*/ 	.word	0x00002e50


	//   ....[2]....
        /*09ac*/ 	.word	0x00002eb0


	//   ....[3]....
        /*09b0*/ 	.word	0x00003cd0


	//   ....[4]....
        /*09b4*/ 	.word	0x00004e40


	//   ....[5]....
        /*09b8*/ 	.word	0x00004e80


	//   ....[6]....
        /*09bc*/ 	.word	0x00009610


	//----- nvinfo : EIATTR_MAX_THREADS
	.align		4
.L_50:
        /*09c0*/ 	.byte	0x04, 0x05
        /*09c2*/ 	.short	(.L_52 - .L_51)
.L_51:
        /*09c4*/ 	.word	0x00000100
        /*09c8*/ 	.word	0x00000001
        /*09cc*/ 	.word	0x00000001


	//----- nvinfo : EIATTR_CRS_STACK_SIZE
	.align		4
.L_52:
        /*09d0*/ 	.byte	0x04, 0x1e
        /*09d2*/ 	.short	(.L_54 - .L_53)
.L_53:
        /*09d4*/ 	.word	0x00000000


	//----- nvinfo : EIATTR_CBANK_PARAM_SIZE
	.align		4
.L_54:
        /*09d8*/ 	.byte	0x03, 0x19
        /*09da*/ 	.short	0x0800


	//----- nvinfo : EIATTR_PARAM_CBANK
	.align		4
        /*09dc*/ 	.byte	0x04, 0x0a
        /*09de*/ 	.short	(.L_56 - .L_55)
	.align		4
.L_55:
        /*09e0*/ 	.word	index@(.nv.constant0._ZN7cutlass13device_kernelINS_4gemm6kernel13GemmUniversalIN4cute5tupleIJiiiiEEENS1_10collective13CollectiveMmaINS1_35MainloopSm100TmaUmmaWarpSpecializedILi4ELi2ELi4ENS5_IJNS4_1CILi1EEENSA_ILi2EEESB_EEEEENS5_IJNSA_ILi64EEENSA_ILi256EEENSA_ILi32EEEEEEaNS5_IJlSB_lEEEaSJ_NS4_8TiledMMAINS4_8MMA_AtomIJNS4_15SM100_MMA_S8_SSIaaiLi64ELi256ELNS4_4UMMA5MajorE0ELSO_0ELNSN_8SaturateE0EEEEEENS4_6LayoutINS5_IJSB_SB_SB_EEENS5_IJNSA_ILi0EEESU_SU_EEEEENS5_IJNS4_10UnderscoreESX_SX_EEEEENS4_23SM90_TMA_LOAD_MULTICASTENS4_14ComposedLayoutINS4_7SwizzleILi1ELi4ELi3EEENS4_18smem_ptr_flag_bitsILi8EEENSS_INS5_IJNSA_ILi8EEESH_EEENS5_IJSH_SB_EEEEEEEvNS4_8identityENS4_13SM90_TMA_LOADES1A_vS1B_EENS_8epilogue10collective18CollectiveEpilogueINS1E_23Sm100TmaWarpSpecializedILi4ELi2ELi32ELb0ELb0EEEJSI_NS5_IJNSS_ISF_SB_EES1J_EEEaSJ_aSJ_NS1E_6fusion15FusionCallbacksIS1I_NS1L_17LinearCombinationIaiaiLNS_15FloatRoundStyleE2EEESI_S1K_JEEENS4_5SM1004TMEM4LOAD26SM100_TMEM_LOAD_16dp32b32xES1C_NS11_INS12_ILi2ELi4ELi3EEES15_NSS_INS5_IJS16_SF_EEENS5_IJSF_SB_EEEEEEENS4_39AutoVectorizingCopyWithAssumedAlignmentILi128EEENS4_14SM90_TMA_STOREES1Z_S21_S21_EEEvvEEEEvNT_6ParamsE)
        /*09e4*/ 	.short	0x0380
        /*09e6*/ 	.short	0x0800


	//----- nvinfo : EIATTR_SW_WAR
	.align		4
.L_56:
        /*09e8*/ 	.byte	0x04, 0x36
        /*09ea*/ 	.short	(.L_58 - .L_57)
.L_57:
        /*09ec*/ 	.word	0x00000008
.L_58:


//--------------------- .nv.callgraph             --------------------------
	.section	.nv.callgraph,"",@"SHT_CUDA_CALLGRAPH"
	.align	4
	.sectionentsize	8
	.align		4
        /*0000*/ 	.word	0x00000000
	.align		4
        /*0004*/ 	.word	0xffffffff
	.align		4
        /*0008*/ 	.word	index@(_ZN7cutlass13device_kernelINS_4gemm6kernel13GemmUniversalIN4cute5tupleIJiiiiEEENS1_10collective13CollectiveMmaINS1_35MainloopSm100TmaUmmaWarpSpecializedILi4ELi2ELi4ENS5_IJNS4_1CILi1EEENSA_ILi2EEESB_EEEEENS5_IJNSA_ILi64EEENSA_ILi256EEENSA_ILi32EEEEEEaNS5_IJlSB_lEEEaSJ_NS4_8TiledMMAINS4_8MMA_AtomIJNS4_15SM100_MMA_S8_SSIaaiLi64ELi256ELNS4_4UMMA5MajorE0ELSO_0ELNSN_8SaturateE0EEEEEENS4_6LayoutINS5_IJSB_SB_SB_EEENS5_IJNSA_ILi0EEESU_SU_EEEEENS5_IJNS4_10UnderscoreESX_SX_EEEEENS4_23SM90_TMA_LOAD_MULTICASTENS4_14ComposedLayoutINS4_7SwizzleILi1ELi4ELi3EEENS4_18smem_ptr_flag_bitsILi8EEENSS_INS5_IJNSA_ILi8EEESH_EEENS5_IJSH_SB_EEEEEEEvNS4_8identityENS4_13SM90_TMA_LOADES1A_vS1B_EENS_8epilogue10collective18CollectiveEpilogueINS1E_23Sm100TmaWarpSpecializedILi4ELi2ELi32ELb0ELb0EEEJSI_NS5_IJNSS_ISF_SB_EES1J_EEEaSJ_aSJ_NS1E_6fusion15FusionCallbacksIS1I_NS1L_17LinearCombinationIaiaiLNS_15FloatRoundStyleE2EEESI_S1K_JEEENS4_5SM1004TMEM4LOAD26SM100_TMEM_LOAD_16dp32b32xES1C_NS11_INS12_ILi2ELi4ELi3EEES15_NSS_INS5_IJS16_SF_EEENS5_IJSF_SB_EEEEEEENS4_39AutoVectorizingCopyWithAssumedAlignmentILi128EEENS4_14SM90_TMA_STOREES1Z_S21_S21_EEEvvEEEEvNT_6ParamsE)
	.align		4
        /*000c*/ 	.word	index@(__assertfail)
	.align		4
        /*0010*/ 	.word	0x00000000
	.align		4
        /*0014*/ 	.word	0xfffffffe
	.align		4
        /*0018*/ 	.word	0x00000000
	.align		4
        /*001c*/ 	.word	0xfffffffd
	.align		4
        /*0020*/ 	.word	0x00000000
	.align		4
        /*0024*/ 	.word	0xfffffffc


//--------------------- .nv.constant4             --------------------------
	.section	.nv.constant4,"a",@progbits
	.align	8
	.align		8
.nv.constant4:
        /*0000*/ 	.dword	__assertfail
	.align		8
        /*0008*/ 	.dword	__unnamed_1
	.align		8
        /*0010*/ 	.dword	__unnamed_2
	.align		8
        /*0018*/ 	.dword	__unnamed_3
	.align		8
        /*0020*/ 	.dword	_ZN40_INTERNAL_90b98ba3_4_k_cu_19c26b77_103564cuda3std3__45__cpo5beginE
	.align		8
        /*0028*/ 	.dword	_ZN40_INTERNAL_90b98ba3_4_k_cu_19c26b77_103564cuda3std3__45__cpo3endE
	.align		8
        /*0030*/ 	.dword	_ZN40_INTERNAL_90b98ba3_4_k_cu_19c26b77_103564cuda3std3__45__cpo6cbeginE
	.align		8
        /*0038*/ 	.dword	_ZN40_INTERNAL_90b98ba3_4_k_cu_19c26b77_103564cuda3std3__45__cpo4cendE
	.align		8
        /*0040*/ 	.dword	_ZN40_INTERNAL_90b98ba3_4_k_cu_19c26b77_103564cuda3std3__442_GLOBAL__N__90b98ba3_4_k_cu_19c26b77_103566ignoreE
	.align		8
        /*0048*/ 	.dword	_ZN40_INTERNAL_90b98ba3_4_k_cu_19c26b77_103564cuda3std3__419piecewise_constructE
	.align		8
        /*0050*/ 	.dword	_ZN40_INTERNAL_90b98ba3_4_k_cu_19c26b77_103564cuda3std3__48in_placeE
	.align		8
        /*0058*/ 	.dword	_ZN40_INTERNAL_90b98ba3_4_k_cu_19c26b77_103564cuda3std6ranges3__45__cpo4swapE
	.align		8
        /*0060*/ 	.dword	_ZN40_INTERNAL_90b98ba3_4_k_cu_19c26b77_103564cuda3std6ranges3__45__cpo9iter_moveE
	.align		8
        /*0068*/ 	.dword	_ZN40_INTERNAL_90b98ba3_4_k_cu_19c26b77_103564cute7productE
	.align		8
        /*0070*/ 	.dword	_ZN40_INTERNAL_90b98ba3_4_k_cu_19c26b77_103564cute1_E
	.align		8
        /*0078*/ 	.dword	$str$25
	.align		8
        /*0080*/ 	.dword	$str$26
	.align		8
        /*0088*/ 	.dword	$str$27
	.align		8
        /*0090*/ 	.dword	$str$28


//--------------------- .text._ZN7cutlass13device_kernelINS_4gemm6kernel13GemmUniversalIN4cute5tupleIJiiiiEEENS1_10collective13CollectiveMmaINS1_35MainloopSm100TmaUmmaWarpSpecializedILi4ELi2ELi4ENS5_IJNS4_1CILi1EEENSA_ILi2EEESB_EEEEENS5_IJNSA_ILi64EEENSA_ILi256EEENSA_ILi32EEEEEEaNS5_IJlSB_lEEEaSJ_NS4_8TiledMMAINS4_8MMA_AtomIJNS4_15SM100_MMA_S8_SSIaaiLi64ELi256ELNS4_4UMMA5MajorE0ELSO_0ELNSN_8SaturateE0EEEEEENS4_6LayoutINS5_IJSB_SB_SB_EEENS5_IJNSA_ILi0EEESU_SU_EEEEENS5_IJNS4_10UnderscoreESX_SX_EEEEENS4_23SM90_TMA_LOAD_MULTICASTENS4_14ComposedLayoutINS4_7SwizzleILi1ELi4ELi3EEENS4_18smem_ptr_flag_bitsILi8EEENSS_INS5_IJNSA_ILi8EEESH_EEENS5_IJSH_SB_EEEEEEEvNS4_8identityENS4_13SM90_TMA_LOADES1A_vS1B_EENS_8epilogue10collective18CollectiveEpilogueINS1E_23Sm100TmaWarpSpecializedILi4ELi2ELi32ELb0ELb0EEEJSI_NS5_IJNSS_ISF_SB_EES1J_EEEaSJ_aSJ_NS1E_6fusion15FusionCallbacksIS1I_NS1L_17LinearCombinationIaiaiLNS_15FloatRoundStyleE2EEESI_S1K_JEEENS4_5SM1004TMEM4LOAD26SM100_TMEM_LOAD_16dp32b32xES1C_NS11_INS12_ILi2ELi4ELi3EEES15_NSS_INS5_IJS16_SF_EEENS5_IJSF_SB_EEEEEEENS4_39AutoVectorizingCopyWithAssumedAlignmentILi128EEENS4_14SM90_TMA_STOREES1Z_S21_S21_EEEvvEEEEvNT_6ParamsE --------------------------
	.section	.text._ZN7cutlass13device_kernelINS_4gemm6kernel13GemmUniversalIN4cute5tupleIJiiiiEEENS1_10collective13CollectiveMmaINS1_35MainloopSm100TmaUmmaWarpSpecializedILi4ELi2ELi4ENS5_IJNS4_1CILi1EEENSA_ILi2EEESB_EEEEENS5_IJNSA_ILi64EEENSA_ILi256EEENSA_ILi32EEEEEEaNS5_IJlSB_lEEEaSJ_NS4_8TiledMMAINS4_8MMA_AtomIJNS4_15SM100_MMA_S8_SSIaaiLi64ELi256ELNS4_4UMMA5MajorE0ELSO_0ELNSN_8SaturateE0EEEEEENS4_6LayoutINS5_IJSB_SB_SB_EEENS5_IJNSA_ILi0EEESU_SU_EEEEENS5_IJNS4_10UnderscoreESX_SX_EEEEENS4_23SM90_TMA_LOAD_MULTICASTENS4_14ComposedLayoutINS4_7SwizzleILi1ELi4ELi3EEENS4_18smem_ptr_flag_bitsILi8EEENSS_INS5_IJNSA_ILi8EEESH_EEENS5_IJSH_SB_EEEEEEEvNS4_8identityENS4_13SM90_TMA_LOADES1A_vS1B_EENS_8epilogue10collective18CollectiveEpilogueINS1E_23Sm100TmaWarpSpecializedILi4ELi2ELi32ELb0ELb0EEEJSI_NS5_IJNSS_ISF_SB_EES1J_EEEaSJ_aSJ_NS1E_6fusion15FusionCallbacksIS1I_NS1L_17LinearCombinationIaiaiLNS_15FloatRoundStyleE2EEESI_S1K_JEEENS4_5SM1004TMEM4LOAD26SM100_TMEM_LOAD_16dp32b32xES1C_NS11_INS12_ILi2ELi4ELi3EEES15_NSS_INS5_IJS16_SF_EEENS5_IJSF_SB_EEEEEEENS4_39AutoVectorizingCopyWithAssumedAlignmentILi128EEENS4_14SM90_TMA_STOREES1Z_S21_S21_EEEvvEEEEvNT_6ParamsE,"ax",@progbits
	.align	128
.text._ZN7cutlass13device_kernelINS_4gemm6kernel13GemmUniversalIN4cute5tupleIJiiiiEEENS1_10collective13CollectiveMmaINS1_35MainloopSm100TmaUmmaWarpSpecializedILi4ELi2ELi4ENS5_IJNS4_1CILi1EEENSA_ILi2EEESB_EEEEENS5_IJNSA_ILi64EEENSA_ILi256EEENSA_ILi32EEEEEEaNS5_IJlSB_lEEEaSJ_NS4_8TiledMMAINS4_8MMA_AtomIJNS4_15SM100_MMA_S8_SSIaaiLi64ELi256ELNS4_4UMMA5MajorE0ELSO_0ELNSN_8SaturateE0EEEEEENS4_6LayoutINS5_IJSB_SB_SB_EEENS5_IJNSA_ILi0EEESU_SU_EEEEENS5_IJNS4_10UnderscoreESX_SX_EEEEENS4_23SM90_TMA_LOAD_MULTICASTENS4_14ComposedLayoutINS4_7SwizzleILi1ELi4ELi3EEENS4_18smem_ptr_flag_bitsILi8EEENSS_INS5_IJNSA_ILi8EEESH_EEENS5_IJSH_SB_EEEEEEEvNS4_8identityENS4_13SM90_TMA_LOADES1A_vS1B_EENS_8epilogue10collective18CollectiveEpilogueINS1E_23Sm100TmaWarpSpecializedILi4ELi2ELi32ELb0ELb0EEEJSI_NS5_IJNSS_ISF_SB_EES1J_EEEaSJ_aSJ_NS1E_6fusion15FusionCallbacksIS1I_NS1L_17LinearCombinationIaiaiLNS_15FloatRoundStyleE2EEESI_S1K_JEEENS4_5SM1004TMEM4LOAD26SM100_TMEM_LOAD_16dp32b32xES1C_NS11_INS12_ILi2ELi4ELi3EEES15_NSS_INS5_IJS16_SF_EEENS5_IJSF_SB_EEEEEEENS4_39AutoVectorizingCopyWithAssumedAlignmentILi128EEENS4_14SM90_TMA_STOREES1Z_S21_S21_EEEvvEEEEvNT_6ParamsE:
        .type           _ZN7cutlass13device_kernelINS_4gemm6kernel13GemmUniversalIN4cute5tupleIJiiiiEEENS1_10collective13CollectiveMmaINS1_35MainloopSm100TmaUmmaWarpSpecializedILi4ELi2ELi4ENS5_IJNS4_1CILi1EEENSA_ILi2EEESB_EEEEENS5_IJNSA_ILi64EEENSA_ILi256EEENSA_ILi32EEEEEEaNS5_IJlSB_lEEEaSJ_NS4_8TiledMMAINS4_8MMA_AtomIJNS4_15SM100_MMA_S8_SSIaaiLi64ELi256ELNS4_4UMMA5MajorE0ELSO_0ELNSN_8SaturateE0EEEEEENS4_6LayoutINS5_IJSB_SB_SB_EEENS5_IJNSA_ILi0EEESU_SU_EEEEENS5_IJNS4_10UnderscoreESX_SX_EEEEENS4_23SM90_TMA_LOAD_MULTICASTENS4_14ComposedLayoutINS4_7SwizzleILi1ELi4ELi3EEENS4_18smem_ptr_flag_bitsILi8EEENSS_INS5_IJNSA_ILi8EEESH_EEENS5_IJSH_SB_EEEEEEEvNS4_8identityENS4_13SM90_TMA_LOADES1A_vS1B_EENS_8epilogue10collective18CollectiveEpilogueINS1E_23Sm100TmaWarpSpecializedILi4ELi2ELi32ELb0ELb0EEEJSI_NS5_IJNSS_ISF_SB_EES1J_EEEaSJ_aSJ_NS1E_6fusion15FusionCallbacksIS1I_NS1L_17LinearCombinationIaiaiLNS_15FloatRoundStyleE2EEESI_S1K_JEEENS4_5SM1004TMEM4LOAD26SM100_TMEM_LOAD_16dp32b32xES1C_NS11_INS12_ILi2ELi4ELi3EEES15_NSS_INS5_IJS16_SF_EEENS5_IJSF_SB_EEEEEEENS4_39AutoVectorizingCopyWithAssumedAlignmentILi128EEENS4_14SM90_TMA_STOREES1Z_S21_S21_EEEvvEEEEvNT_6ParamsE,@function
        .size           _ZN7cutlass13device_kernelINS_4gemm6kernel13GemmUniversalIN4cute5tupleIJiiiiEEENS1_10collective13CollectiveMmaINS1_35MainloopSm100TmaUmmaWarpSpecializedILi4ELi2ELi4ENS5_IJNS4_1CILi1EEENSA_ILi2EEESB_EEEEENS5_IJNSA_ILi64EEENSA_ILi256EEENSA_ILi32EEEEEEaNS5_IJlSB_lEEEaSJ_NS4_8TiledMMAINS4_8MMA_AtomIJNS4_15SM100_MMA_S8_SSIaaiLi64ELi256ELNS4_4UMMA5MajorE0ELSO_0ELNSN_8SaturateE0EEEEEENS4_6LayoutINS5_IJSB_SB_SB_EEENS5_IJNSA_ILi0EEESU_SU_EEEEENS5_IJNS4_10UnderscoreESX_SX_EEEEENS4_23SM90_TMA_LOAD_MULTICASTENS4_14ComposedLayoutINS4_7SwizzleILi1ELi4ELi3EEENS4_18smem_ptr_flag_bitsILi8EEENSS_INS5_IJNSA_ILi8EEESH_EEENS5_IJSH_SB_EEEEEEEvNS4_8identityENS4_13SM90_TMA_LOADES1A_vS1B_EENS_8epilogue10collective18CollectiveEpilogueINS1E_23Sm100TmaWarpSpecializedILi4ELi2ELi32ELb0ELb0EEEJSI_NS5_IJNSS_ISF_SB_EES1J_EEEaSJ_aSJ_NS1E_6fusion15FusionCallbacksIS1I_NS1L_17LinearCombinationIaiaiLNS_15FloatRoundStyleE2EEESI_S1K_JEEENS4_5SM1004TMEM4LOAD26SM100_TMEM_LOAD_16dp32b32xES1C_NS11_INS12_ILi2ELi4ELi3EEES15_NSS_INS5_IJS16_SF_EEENS5_IJSF_SB_EEEEEEENS4_39AutoVectorizingCopyWithAssumedAlignmentILi128EEENS4_14SM90_TMA_STOREES1Z_S21_S21_EEEvvEEEEvNT_6ParamsE,(.L_x_177 - _ZN7cutlass13device_kernelINS_4gemm6kernel13GemmUniversalIN4cute5tupleIJiiiiEEENS1_10collective13CollectiveMmaINS1_35MainloopSm100TmaUmmaWarpSpecializedILi4ELi2ELi4ENS5_IJNS4_1CILi1EEENSA_ILi2EEESB_EEEEENS5_IJNSA_ILi64EEENSA_ILi256EEENSA_ILi32EEEEEEaNS5_IJlSB_lEEEaSJ_NS4_8TiledMMAINS4_8MMA_AtomIJNS4_15SM100_MMA_S8_SSIaaiLi64ELi256ELNS4_4UMMA5MajorE0ELSO_0ELNSN_8SaturateE0EEEEEENS4_6LayoutINS5_IJSB_SB_SB_EEENS5_IJNSA_ILi0EEESU_SU_EEEEENS5_IJNS4_10UnderscoreESX_SX_EEEEENS4_23SM90_TMA_LOAD_MULTICASTENS4_14ComposedLayoutINS4_7SwizzleILi1ELi4ELi3EEENS4_18smem_ptr_flag_bitsILi8EEENSS_INS5_IJNSA_ILi8EEESH_EEENS5_IJSH_SB_EEEEEEEvNS4_8identityENS4_13SM90_TMA_LOADES1A_vS1B_EENS_8epilogue10collective18CollectiveEpilogueINS1E_23Sm100TmaWarpSpecializedILi4ELi2ELi32ELb0ELb0EEEJSI_NS5_IJNSS_ISF_SB_EES1J_EEEaSJ_aSJ_NS1E_6fusion15FusionCallbacksIS1I_NS1L_17LinearCombinationIaiaiLNS_15FloatRoundStyleE2EEESI_S1K_JEEENS4_5SM1004TMEM4LOAD26SM100_TMEM_LOAD_16dp32b32xES1C_NS11_INS12_ILi2ELi4ELi3EEES15_NSS_INS5_IJS16_SF_EEENS5_IJSF_SB_EEEEEEENS4_39AutoVectorizingCopyWithAssumedAlignmentILi128EEENS4_14SM90_TMA_STOREES1Z_S21_S21_EEEvvEEEEvNT_6ParamsE)
        .other          _ZN7cutlass13device_kernelINS_4gemm6kernel13GemmUniversalIN4cute5tupleIJiiiiEEENS1_10collective13CollectiveMmaINS1_35MainloopSm100TmaUmmaWarpSpecializedILi4ELi2ELi4ENS5_IJNS4_1CILi1EEENSA_ILi2EEESB_EEEEENS5_IJNSA_ILi64EEENSA_ILi256EEENSA_ILi32EEEEEEaNS5_IJlSB_lEEEaSJ_NS4_8TiledMMAINS4_8MMA_AtomIJNS4_15SM100_MMA_S8_SSIaaiLi64ELi256ELNS4_4UMMA5MajorE0ELSO_0ELNSN_8SaturateE0EEEEEENS4_6LayoutINS5_IJSB_SB_SB_EEENS5_IJNSA_ILi0EEESU_SU_EEEEENS5_IJNS4_10UnderscoreESX_SX_EEEEENS4_23SM90_TMA_LOAD_MULTICASTENS4_14ComposedLayoutINS4_7SwizzleILi1ELi4ELi3EEENS4_18smem_ptr_flag_bitsILi8EEENSS_INS5_IJNSA_ILi8EEESH_EEENS5_IJSH_SB_EEEEEEEvNS4_8identityENS4_13SM90_TMA_LOADES1A_vS1B_EENS_8epilogue10collective18CollectiveEpilogueINS1E_23Sm100TmaWarpSpecializedILi4ELi2ELi32ELb0ELb0EEEJSI_NS5_IJNSS_ISF_SB_EES1J_EEEaSJ_aSJ_NS1E_6fusion15FusionCallbacksIS1I_NS1L_17LinearCombinationIaiaiLNS_15FloatRoundStyleE2EEESI_S1K_JEEENS4_5SM1004TMEM4LOAD26SM100_TMEM_LOAD_16dp32b32xES1C_NS11_INS12_ILi2ELi4ELi3EEES15_NSS_INS5_IJS16_SF_EEENS5_IJSF_SB_EEEEEEENS4_39AutoVectorizingCopyWithAssumedAlignmentILi128EEENS4_14SM90_TMA_STOREES1Z_S21_S21_EEEvvEEEEvNT_6ParamsE,@"STO_CUDA_ENTRY STV_DEFAULT"
_ZN7cutlass13device_kernelINS_4gemm6kernel13GemmUniversalIN4cute5tupleIJiiiiEEENS1_10collective13CollectiveMmaINS1_35MainloopSm100TmaUmmaWarpSpecializedILi4ELi2ELi4ENS5_IJNS4_1CILi1EEENSA_ILi2EEESB_EEEEENS5_IJNSA_ILi64EEENSA_ILi256EEENSA_ILi32EEEEEEaNS5_IJlSB_lEEEaSJ_NS4_8TiledMMAINS4_8MMA_AtomIJNS4_15SM100_MMA_S8_SSIaaiLi64ELi256ELNS4_4UMMA5MajorE0ELSO_0ELNSN_8SaturateE0EEEEEENS4_6LayoutINS5_IJSB_SB_SB_EEENS5_IJNSA_ILi0EEESU_SU_EEEEENS5_IJNS4_10UnderscoreESX_SX_EEEEENS4_23SM90_TMA_LOAD_MULTICASTENS4_14ComposedLayoutINS4_7SwizzleILi1ELi4ELi3EEENS4_18smem_ptr_flag_bitsILi8EEENSS_INS5_IJNSA_ILi8EEESH_EEENS5_IJSH_SB_EEEEEEEvNS4_8identityENS4_13SM90_TMA_LOADES1A_vS1B_EENS_8epilogue10collective18CollectiveEpilogueINS1E_23Sm100TmaWarpSpecializedILi4ELi2ELi32ELb0ELb0EEEJSI_NS5_IJNSS_ISF_SB_EES1J_EEEaSJ_aSJ_NS1E_6fusion15FusionCallbacksIS1I_NS1L_17LinearCombinationIaiaiLNS_15FloatRoundStyleE2EEESI_S1K_JEEENS4_5SM1004TMEM4LOAD26SM100_TMEM_LOAD_16dp32b32xES1C_NS11_INS12_ILi2ELi4ELi3EEES15_NSS_INS5_IJS16_SF_EEENS5_IJSF_SB_EEEEEEENS4_39AutoVectorizingCopyWithAssumedAlignmentILi128EEENS4_14SM90_TMA_STOREES1Z_S21_S21_EEEvvEEEEvNT_6ParamsE:
[----:B------:R-:W1:Y:S01]  /*0000*/  LDC R1, c[0x0][0x37c] ;  /* 0x0000df00ff017b82 */ /* 0x000e620000000800 */
[----:B------:R-:W2:Y:S01]  /*0010*/  S2R R85, SR_TID.X ;  /* 0x0000000000557919 */ /* 0x000ea20000002100 */
[----:B------:R-:W3:Y:S01]  /*0020*/  LDCU.64 UR8, c[0x0][0x890] ;  /* 0x00011200ff0877ac */ /* 0x000ee20008000a00 */
[----:B------:R-:W-:Y:S02]  /*0030*/  PRMT R74, RZ, 0x7610, R74 ;  /* 0x00007610ff4a7816 */ /* 0x000fe4000000004a */
[----:B------:R-:W-:Y:S01]  /*0040*/  ELECT P3, URZ, PT ;  /* 0x0000000000ff782f */ /* 0x000fe20003860000 */
[----:B---3--:R-:W-:-:S04]  /*0050*/  UISETP.NE.U32.AND UP0, UPT, UR8, URZ, UPT ;  /* 0x000000ff0800728c */ /* 0x008fc8000bf05070 */
[----:B------:R-:W-:Y:S01]  /*0060*/  UISETP.NE.AND.EX UP0, UPT, UR9, URZ, UPT, UP0 ;  /* 0x000000ff0900728c */ /* 0x000fe2000bf05300 */
[----:B--2---:R-:W-:-:S05]  /*0070*/  SHF.R.U32.HI R75, RZ, 0x5, R85 ;  /* 0x00000005ff4b7819 */ /* 0x004fca0000011655 */
[----:B------:R-:W2:Y:S02]  /*0080*/  SHFL.IDX PT, R0, R75, RZ, 0x1f ;  /* 0x00001fff4b007589 */ /* 0x000ea400000e0000 */
[----:B--2---:R-:W-:Y:S01]  /*0090*/  R2UR UR17, R0 ;  /* 0x00000000001172ca */ /* 0x004fe200000e0000 */
[----:B-1----:R-:W-:-:S14]  /*00a0*/  BRA.U UP0, `(.L_x_0) ;  /* 0x0000000100307547 */ /* 0x002fdc000b800000 */
[----:B------:R-:W1:Y:S02]  /*00b0*/  LDCU.64 UR4, c[0x0][0x888] ;  /* 0x00011100ff0477ac */ /* 0x000e640008000a00 */
[----:B-1----:R-:W-:-:S04]  /*00c0*/  UISETP.NE.U32.AND UP0, UPT, UR4, URZ, UPT ;  /* 0x000000ff0400728c */ /* 0x002fc8000bf05070 */
[----:B------:R-:W-:-:S09]  /*00d0*/  UISETP.NE.AND.EX UP0, UPT, UR5, URZ, UPT, UP0 ;  /* 0x000000ff0500728c */ /* 0x000fd2000bf05300 */
[----:B------:R-:W-:Y:S05]  /*00e0*/  BRA.U !UP0, `(.L_x_1) ;  /* 0x0000000108147547 */ /* 0x000fea000b800000 */
[----:B------:R-:W1:Y:S01]  /*00f0*/  LDC.64 R40, c[0x0][0x888] ;  /* 0x00022200ff287b82 */ /* 0x000e620000000a00 */
[----:B------:R-:W1:Y:S02]  /*0100*/  LDCU.64 UR4, c[0x0][0x358] ;  /* 0x00006b00ff0477ac */ /* 0x000e640008000a00 */
[----:B-1----:R1:W5:Y:S01]  /*0110*/  LDG.E R40, desc[UR4][R40.64] ;  /* 0x0000000428287981 */ /* 0x002362000c1e1900 */
[----:B------:R-:W-:Y:S01]  /*0120*/  HFMA2 R74, -RZ, RZ, 0, 5.9604644775390625e-08 ;  /* 0x00000001ff4a7431 */ /* 0x000fe200000001ff */
[----:B------:R-:W-:Y:S05]  /*0130*/  BRA `(.L_x_0) ;  /* 0x00000000000c7947 */ /* 0x000fea0003800000 */
.L_x_1:
[----:B------:R-:W1:Y:S01]  /*0140*/  LDCU UR4, c[0x0][0x880] ;  /* 0x00011000ff0477ac */ /* 0x000e620008000800 */
[----:B------:R-:W-:Y:S01]  /*0150*/  HFMA2 R74, -RZ, RZ, 0, 5.9604644775390625e-08 ;  /* 0x00000001ff4a7431 */ /* 0x000fe200000001ff */
[----:B-1----:R-:W-:-:S07]  /*0160*/  MOV R40, UR4 ;  /* 0x0000000400287c02 */ /* 0x002fce0008000f00 */
.L_x_0:
[----:B------:R-:W2:Y:S02]  /*0170*/  LDCU.64 UR4, c[0x0][0x8b0] ;  /* 0x00011600ff0477ac */ /* 0x000ea40008000a00 */
[----:B--2---:R-:W-:-:S04]  /*0180*/  UISETP.NE.U32.AND UP0, UPT, UR4, URZ, UPT ;  /* 0x000000ff0400728c */ /* 0x004fc8000bf05070 */
[----:B------:R-:W-:-:S09]  /*0190*/  UISETP.NE.AND.EX UP0, UPT, UR5, URZ, UPT, UP0 ;  /* 0x000000ff0500728c */ /* 0x000fd2000bf05300 */
[----:B------:R-:W-:Y:S05]  /*01a0*/  BRA.U UP0, `(.L_x_2) ;  /* 0x0000000100287547 */ /* 0x000fea000b800000 */
[----:B------:R-:W2:Y:S02]  /*01b0*/  LDCU.64 UR4, c[0x0][0x8a8] ;  /* 0x00011500ff0477ac */ /* 0x000ea40008000a00 */
[----:B--2---:R-:W-:-:S04]  /*01c0*/  UISETP.NE.U32.AND UP0, UPT, UR4, URZ, UPT ;  /* 0x000000ff0400728c */ /* 0x004fc8000bf05070 */
[----:B------:R-:W-:-:S09]  /*01d0*/  UISETP.NE.AND.EX UP0, UPT, UR5, URZ, UPT, UP0 ;  /* 0x000000ff0500728c */ /* 0x000fd2000bf05300 */
[----:B------:R-:W-:Y:S05]  /*01e0*/  BRA.U !UP0, `(.L_x_3) ;  /* 0x0000000108107547 */ /* 0x000fea000b800000 */
[----:B------:R-:W2:Y:S01]  /*01f0*/  LDC.64 R38, c[0x0][0x8a8] ;  /* 0x00022a00ff267b82 */ /* 0x000ea20000000a00 */
[----:B------:R-:W2:Y:S02]  /*0200*/  LDCU.64 UR4, c[0x0][0x358] ;  /* 0x00006b00ff0477ac */ /* 0x000ea40008000a00 */
[----:B--2---:R2:W5:Y:S01]  /*0210*/  LDG.E R38, desc[UR4][R38.64] ;  /* 0x0000000426267981 */ /* 0x004562000c1e1900 */
[----:B------:R-:W-:Y:S05]  /*0220*/  BRA `(.L_x_2) ;  /* 0x0000000000087947 */ /* 0x000fea0003800000 */
.L_x_3:
[----:B------:R-:W2:Y:S02]  /*0230*/  LDCU UR4, c[0x0][0x8a0] ;  /* 0x00011400ff0477ac */ /* 0x000ea40008000800 */
[----:B--2---:R-:W-:Y:S02]  /*0240*/  MOV R38, UR4 ;  /* 0x0000000400267c02 */ /* 0x004fe40008000f00 */
.L_x_2:
[----:B------:R-:W-:Y:S01]  /*0250*/  IMAD.U32 R0, RZ, RZ, UR17 ;  /* 0x00000011ff007e24 */ /* 0x000fe2000f8e00ff */
[----:B------:R-:W-:Y:S04]  /*0260*/  BSSY.RECONVERGENT B0, `(.L_x_4) ;  /* 0x000000c000007945 */ /* 0x000fe80003800200 */
[C---:B------:R-:W-:Y:S02]  /*0270*/  ISETP.NE.OR P1, PT, R0.reuse, 0x1, !P3 ;  /* 0x000000010000780c */ /* 0x040fe40005f25670 */
[----:B------:R-:W-:-:S11]  /*0280*/  ISETP.NE.OR P0, PT, R0, 0x3, !P3 ;  /* 0x000000030000780c */ /* 0x000fd60005f05670 */
[----:B------:R-:W-:Y:S05]  /*0290*/  @P1 BRA `(.L_x_5) ;  /* 0x0000000000201947 */ /* 0x000fea0003800000 */
[----:B------:R-:W3:Y:S02]  /*02a0*/  LDCU.64 UR4, c[0x0][0x348] ;  /* 0x00006900ff0477ac */ /* 0x000ee40008000a00 */
[----:B---3--:R-:W-:Y:S02]  /*02b0*/  UIADD3 UR6, UP1, UPT, UR4, 0x80, URZ ;  /* 0x0000008004067890 */ /* 0x008fe4000ff3e0ff */
[----:B------:R-:W-:Y:S02]  /*02c0*/  UIADD3 UR4, UP0, UPT, UR4, 0x180, URZ ;  /* 0x0000018004047890 */ /* 0x000fe4000ff1e0ff */
[----:B------:R-:W-:Y:S02]  /*02d0*/  UIADD3.X UR7, UPT, UPT, URZ, UR5, URZ, UP1, !UPT ;  /* 0x00000005ff077290 */ /* 0x000fe40008ffe4ff */
[----:B------:R-:W-:-:S07]  /*02e0*/  UIADD3.X UR5, UPT, UPT, URZ, UR5, URZ, UP0, !UPT ;  /* 0x00000005ff057290 */ /* 0x000fce00087fe4ff */
[----:B------:R3:W-:Y:S02]  /*02f0*/  UTMACCTL.PF [UR6] ;  /* 0x00000000060079b9 */ /* 0x0007e40008040000 */
[----:B------:R3:W-:Y:S02]  /*0300*/  UTMACCTL.PF [UR4] ;  /* 0x00000000040079b9 */ /* 0x0007e40008040000 */
[----:B---3--:R-:W-:Y:S01]  /*0310*/  NOP ;  /* 0x0000000000007918 */ /* 0x008fe20000000000 */
.L_x_5:
[----:B------:R-:W-:Y:S05]  /*0320*/  BSYNC.RECONVERGENT B0 ;  /* 0x0000000000007941 */ /* 0x000fea0003800200 */
.L_x_4:
[----:B------:R-:W-:Y:S04]  /*0330*/  BSSY.RECONVERGENT B0, `(.L_x_6) ;  /* 0x000000a000007945 */ /* 0x000fe80003800200 */
        /* <DEDUP_REMOVED lines=9> */
.L_x_7:
[----:B------:R-:W-:Y:S05]  /*03d0*/  BSYNC.RECONVERGENT B0 ;  /* 0x0000000000007941 */ /* 0x000fea0003800200 */
.L_x_6:
[----:B------:R-:W3:Y:S01]  /*03e0*/  LDCU.64 UR4, c[0x0][0x888] ;  /* 0x00011100ff0477ac */ /* 0x000ee20008000a00 */
[----:B------:R-:W-:Y:S02]  /*03f0*/  UISETP.EQ.U32.AND UP1, UPT, UR8, URZ, UPT ;  /* 0x000000ff0800728c */ /* 0x000fe4000bf22070 */
[----:B------:R-:W-:Y:S02]  /*0400*/  UPLOP3.LUT UP3, UPT, UPT, UPT, UPT, 0x80, 0x8 ;  /* 0x000000000008789c */ /* 0x000fe40003f6f070 */
[----:B---3--:R-:W-:-:S04]  /*0410*/  UISETP.NE.U32.AND UP0, UPT, UR4, URZ, UPT ;  /* 0x000000ff0400728c */ /* 0x008fc8000bf05070 */
[----:B------:R-:W-:-:S04]  /*0420*/  UISETP.NE.AND.EX UP0, UPT, UR5, URZ, UPT, UP0 ;  /* 0x000000ff0500728c */ /* 0x000fc8000bf05300 */
[----:B------:R-:W-:-:S04]  /*0430*/  UISETP.EQ.OR.EX UP2, UPT, UR9, URZ, !UP0, UP1 ;  /* 0x000000ff0900728c */ /* 0x000fc8000c742710 */
[----:B------:R-:W-:-:S06]  /*0440*/  UP2UR UR4, UPR, URZ, 0x4 ;  /* 0x00000004ff047883 */ /* 0x000fcc0008000000 */
[----:B------:R-:W-:Y:S01]  /*0450*/  MOV R78, UR4 ;  /* 0x00000004004e7c02 */ /* 0x000fe20008000f00 */
[----:B------:R-:W-:Y:S06]  /*0460*/  BRA.U !UP2, `(.L_x_8) ;  /* 0x000000010a207547 */ /* 0x000fec000b800000 */
[----:B-----5:R-:W-:Y:S01]  /*0470*/  R2UR UR5, R40 ;  /* 0x00000000280572ca */ /* 0x020fe200000e0000 */
[----:B------:R-:W-:Y:S02]  /*0480*/  UISETP.NE.U32.AND UP1, UPT, UR8, URZ, UPT ;  /* 0x000000ff0800728c */ /* 0x000fe4000bf25070 */
[----:B------:R-:W-:Y:S02]  /*0490*/  USEL UR4, URZ, 0xffffffff, UP0 ;  /* 0xffffffffff047887 */ /* 0x000fe40008000000 */
[----:B------:R-:W-:-:S08]  /*04a0*/  UISETP.NE.AND.EX UP1, UPT, UR9, URZ, UPT, UP1 ;  /* 0x000000ff0900728c */ /* 0x000fd0000bf25310 */
[----:B------:R-:W-:-:S04]  /*04b0*/  UISETP.NE.AND UP0, UPT, UR5, URZ, UPT ;  /* 0x000000ff0500728c */ /* 0x000fc8000bf05270 */
[----:B------:R-:W-:-:S04]  /*04c0*/  @!UP1 USEL UR4, URZ, 0xffffffff, UP0 ;  /* 0xffffffffff049887 */ /* 0x000fc80008000000 */
[----:B------:R-:W-:-:S04]  /*04d0*/  ULOP3.LUT UR4, UR4, 0x1, URZ, 0xc0, !UPT ;  /* 0x0000000104047892 */ /* 0x000fc8000f8ec0ff */
[----:B------:R-:W-:-:S11]  /*04e0*/  UISETP.NE.U32.AND UP3, UPT, UR4, 0x1, UPT ;  /* 0x000000010400788c */ /* 0x000fd6000bf65070 */
.L_x_8:
[----:B------:R-:W3:Y:S01]  /*04f0*/  SHFL.IDX PT, R2, R75, RZ, 0x1f ;  /* 0x00001fff4b027589 */ /* 0x000ee200000e0000 */
[----:B------:R-:W-:-:S04]  /*0500*/  UISETP.NE.AND UP0, UPT, UR17, 0x2, UPT ;  /* 0x000000021100788c */ /* 0x000fc8000bf05270 */
[----:B------:R-:W-:Y:S01]  /*0510*/  USEL UR43, URZ, 0x1, UP0 ;  /* 0x00000001ff2b7887 */ /* 0x000fe20008000000 */
[----:B---3--:R-:W-:-:S13]  /*0520*/  ISETP.NE.AND P0, PT, R2, RZ, PT ;  /* 0x000000ff0200720c */ /* 0x008fda0003f05270 */
[----:B------:R-:W-:Y:S05]  /*0530*/  @P0 BRA `(.L_x_9) ;  /* 0x0000000000580947 */ /* 0x000fea0003800000 */
[----:B------:R-:W3:Y:S01]  /*0540*/  S2UR UR4, SR_CgaCtaId ;  /* 0x00000000000479c3 */ /* 0x000ee20000008800 */
[----:B------:R-:W-:Y:S01]  /*0550*/  UMOV UR5, 0x400 ;  /* 0x0000040000057882 */ /* 0x000fe20000000000 */
[----:B------:R-:W-:Y:S01]  /*0560*/  UMOV UR8, 0x1 ;  /* 0x0000000100087882 */ /* 0x000fe20000000000 */
[----:B------:R-:W-:Y:S01]  /*0570*/  UMOV UR6, 0x2 ;  /* 0x0000000200067882 */ /* 0x000fe20000000000 */
[----:B------:R-:W-:-:S04]  /*0580*/  UIADD3 UR8, UPT, UPT, -UR8, 0x100000, URZ ;  /* 0x0010000008087890 */ /* 0x000fc8000fffe1ff */
[----:B------:R-:W-:Y:S02]  /*0590*/  USHF.L.U32 UR9, UR8, 0xb, URZ ;  /* 0x0000000b08097899 */ /* 0x000fe400080006ff */
[----:B------:R-:W-:Y:S02]  /*05a0*/  USHF.L.U32 UR8, UR8, 0x1, URZ ;  /* 0x0000000108087899 */ /* 0x000fe400080006ff */
[----:B------:R-:W-:-:S04]  /*05b0*/  UIADD3 UR6, UPT, UPT, -UR6, 0x100000, URZ ;  /* 0x0010000006067890 */ /* 0x000fc8000fffe1ff */
[----:B------:R-:W-:Y:S02]  /*05c0*/  USHF.L.U32 UR7, UR6, 0xb, URZ ;  /* 0x0000000b06077899 */ /* 0x000fe400080006ff */
[----:B------:R-:W-:Y:S01]  /*05d0*/  USHF.L.U32 UR6, UR6, 0x1, URZ ;  /* 0x0000000106067899 */ /* 0x000fe200080006ff */
[----:B------:R-:W-:Y:S01]  /*05e0*/  ELECT P0, URZ, PT ;  /* 0x0000000000ff782f */ /* 0x000fe20003800000 */
[----:B---3--:R-:W-:Y:S01]  /*05f0*/  ULEA UR4, UR4, UR5, 0x18 ;  /* 0x0000000504047291 */ /* 0x008fe2000f8ec0ff */
[----:B------:R-:W3:Y:S11]  /*0600*/  FENCE.VIEW.ASYNC.S ;  /* 0x00000000000073c6 */ /* 0x000ef60000000000 */
[----:B---3--:R3:W4:Y:S01]  /*0610*/  SYNCS.EXCH.64 URZ, [UR4], UR8 ;  /* 0x0000000804ff75b2 */ /* 0x0087220008000100 */
[----:B------:R3:W1:Y:S01]  /*0620*/  SYNCS.EXCH.64 URZ, [UR4+0x20], UR6 ;  /* 0x0000200604ff75b2 */ /* 0x0006620008000100 */
[----:B------:R3:W1:Y:S01]  /*0630*/  SYNCS.EXCH.64 URZ, [UR4+0x8], UR8 ;  /* 0x0000080804ff75b2 */ /* 0x0006620008000100 */
[----:B------:R3:W1:Y:S01]  /*0640*/  SYNCS.EXCH.64 URZ, [UR4+0x28], UR6 ;  /* 0x0000280604ff75b2 */ /* 0x0006620008000100 */
[----:B------:R3:W1:Y:S01]  /*0650*/  SYNCS.EXCH.64 URZ, [UR4+0x10], UR8 ;  /* 0x0000100804ff75b2 */ /* 0x0006620008000100 */
[----:B------:R3:W1:Y:S01]  /*0660*/  SYNCS.EXCH.64 URZ, [UR4+0x30], UR6 ;  /* 0x0000300604ff75b2 */ /* 0x0006620008000100 */
[----:B------:R3:W1:Y:S01]  /*0670*/  SYNCS.EXCH.64 URZ, [UR4+0x18], UR8 ;  /* 0x0000180804ff75b2 */ /* 0x0006620008000100 */
[----:B------:R3:W1:Y:S01]  /*0680*/  SYNCS.EXCH.64 URZ, [UR4+0x38], UR6 ;  /* 0x0000380604ff75b2 */ /* 0x0006620008000100 */
[----:B------:R-:W-:Y:S01]  /*0690*/  NOP ;  /* 0x0000000000007918 */ /* 0x000fe20000000000 */
.L_x_9:
[----:B------:R-:W2:Y:S01]  /*06a0*/  SHFL.IDX PT, R2, R75, RZ, 0x1f ;  /* 0x00001fff4b027589 */ /* 0x000ea200000e0000 */
[----:B------:R-:W-:Y:S01]  /*06b0*/  NOP ;  /* 0x0000000000007918 */ /* 0x000fe20000000000 */
[----:B--2---:R-:W-:-:S13]  /*06c0*/  ISETP.NE.AND P0, PT, R2, 0x1, PT ;  /* 0x000000010200780c */ /* 0x004fda0003f05270 */
[----:B------:R-:W-:Y:S05]  /*06d0*/  @P0 BRA `(.L_x_10) ;  /* 0x0000000000580947 */ /* 0x000fea0003800000 */
[----:B---3--:R-:W2:Y:S01]  /*06e0*/  S2UR UR4, SR_CgaCtaId ;  /* 0x00000000000479c3 */ /* 0x008ea20000008800 */
        /* <DEDUP_REMOVED lines=10> */
[----:B--2---:R-:W-:Y:S01]  /*0790*/  ULEA UR4, UR4, UR5, 0x18 ;  /* 0x0000000504047291 */ /* 0x004fe2000f8ec0ff */
[----:B------:R-:W2:Y:S11]  /*07a0*/  FENCE.VIEW.ASYNC.S ;  /* 0x00000000000073c6 */ /* 0x000eb60000000000 */
[----:B--2---:R2:W3:Y:S01]  /*07b0*/  SYNCS.EXCH.64 URZ, [UR4+0x40], UR8 ;  /* 0x0000400804ff75b2 */ /* 0x0044e20008000100 */
        /* <DEDUP_REMOVED lines=8> */
.L_x_10:
[----:B------:R-:W4:Y:S01]  /*0840*/  SHFL.IDX PT, R2, R75, RZ, 0x1f ;  /* 0x00001fff4b027589 */ /* 0x000f2200000e0000 */
[----:B------:R-:W-:Y:S01]  /*0850*/  NOP ;  /* 0x0000000000007918 */ /* 0x000fe20000000000 */
[----:B----4-:R-:W-:-:S13]  /*0860*/  ISETP.NE.AND P0, PT, R2, 0x3, PT ;  /* 0x000000030200780c */ /* 0x010fda0003f05270 */
[----:B------:R-:W-:Y:S05]  /*0870*/  @P0 BRA `(.L_x_11) ;  /* 0x0000000000300947 */ /* 0x000fea0003800000 */
[----:B--23--:R-:W2:Y:S01]  /*0880*/  S2UR UR6, SR_CgaCtaId ;  /* 0x00000000000679c3 */ /* 0x00cea20000008800 */
[----:B------:R-:W-:Y:S01]  /*0890*/  UMOV UR4, 0x400 ;  /* 0x0000040000047882 */ /* 0x000fe20000000000 */
[----:B------:R-:W-:Y:S01]  /*08a0*/  UMOV UR5, 0x20 ;  /* 0x0000002000057882 */ /* 0x000fe20000000000 */
[----:B------:R-:W-:Y:S01]  /*08b0*/  ELECT P0, URZ, PT ;  /* 0x0000000000ff782f */ /* 0x000fe20003800000 */
[----:B--2---:R-:W-:Y:S02]  /*08c0*/  ULEA UR6, UR6, UR4, 0x18 ;  /* 0x0000000406067291 */ /* 0x004fe4000f8ec0ff */
[----:B------:R-:W-:-:S04]  /*08d0*/  UIADD3 UR4, UPT, UPT, -UR5, 0x100000, URZ ;  /* 0x0010000005047890 */ /* 0x000fc8000fffe1ff */
[----:B------:R-:W-:Y:S02]  /*08e0*/  USHF.L.U32 UR5, UR4, 0xb, URZ ;  /* 0x0000000b04057899 */ /* 0x000fe400080006ff */
[----:B------:R-:W-:Y:S01]  /*08f0*/  USHF.L.U32 UR4, UR4, 0x1, URZ ;  /* 0x0000000104047899 */ /* 0x000fe200080006ff */
[----:B------:R-:W2:Y:S11]  /*0900*/  FENCE.VIEW.ASYNC.S ;  /* 0x00000000000073c6 */ /* 0x000eb60000000000 */
[----:B--2---:R4:W2:Y:S01]  /*0910*/  SYNCS.EXCH.64 URZ, [UR6+0x80], UR4 ;  /* 0x0000800406ff75b2 */ /* 0x0048a20008000100 */
[----:B------:R4:W3:Y:S02]  /*0920*/  SYNCS.EXCH.64 URZ, [UR6+0x88], UR4 ;  /* 0x0000880406ff75b2 */ /* 0x0008e40008000100 */
[----:B----4-:R-:W-:Y:S01]  /*0930*/  NOP ;  /* 0x0000000000007918 */ /* 0x010fe20000000000 */
.L_x_11:
[----:B------:R-:W4:Y:S01]  /*0940*/  SHFL.IDX PT, R2, R75, RZ, 0x1f ;  /* 0x00001fff4b027589 */ /* 0x000f2200000e0000 */
[----:B------:R-:W-:Y:S01]  /*0950*/  NOP ;  /* 0x0000000000007918 */ /* 0x000fe20000000000 */
[----:B----4-:R-:W-:-:S13]  /*0960*/  ISETP.NE.AND P0, PT, R2, 0x4, PT ;  /* 0x000000040200780c */ /* 0x010fda0003f05270 */
[----:B------:R-:W-:Y:S05]  /*0970*/  @P0 BRA `(.L_x_12) ;  /* 0x00000000004c0947 */ /* 0x000fea0003800000 */
[----:B--23--:R-:W2:Y:S01]  /*0980*/  S2UR UR6, SR_CgaCtaId ;  /* 0x00000000000679c3 */ /* 0x00cea20000008800 */
[----:B------:R-:W-:Y:S01]  /*0990*/  UMOV UR4, 0x1e0 ;  /* 0x000001e000047882 */ /* 0x000fe20000000000 */
[----:B------:R-:W-:Y:S01]  /*09a0*/  UMOV UR5, 0x400 ;  /* 0x0000040000057882 */ /* 0x000fe20000000000 */
[----:B------:R-:W-:Y:S01]  /*09b0*/  USEL UR4, UR4, 0x1a0, UP3 ;  /* 0x000001a004047887 */ /* 0x000fe20009800000 */
[----:B------:R-:W-:Y:S01]  /*09c0*/  UMOV UR8, 0x1 ;  /* 0x0000000100087882 */ /* 0x000fe20000000000 */
[----:B------:R-:W-:Y:S01]  /*09d0*/  ELECT P0, URZ, PT ;  /* 0x0000000000ff782f */ /* 0x000fe20003800000 */
[----:B------:R-:W-:-:S04]  /*09e0*/  UIADD3 UR8, UPT, UPT, -UR8, 0x100000, URZ ;  /* 0x0010000008087890 */ /* 0x000fc8000fffe1ff */
[----:B------:R-:W-:Y:S02]  /*09f0*/  USHF.L.U32 UR9, UR8, 0xb, URZ ;  /* 0x0000000b08097899 */ /* 0x000fe400080006ff */
[----:B------:R-:W-:Y:S02]  /*0a00*/  USHF.L.U32 UR8, UR8, 0x1, URZ ;  /* 0x0000000108087899 */ /* 0x000fe400080006ff */
[----:B--2---:R-:W-:Y:S02]  /*0a10*/  ULEA UR6, UR6, UR5, 0x18 ;  /* 0x0000000506067291 */ /* 0x004fe4000f8ec0ff */
[----:B------:R-:W-:-:S04]  /*0a20*/  UIADD3 UR4, UPT, UPT, -UR4, 0x100000, URZ ;  /* 0x0010000004047890 */ /* 0x000fc8000fffe1ff */
[----:B------:R-:W-:Y:S02]  /*0a30*/  USHF.L.U32 UR5, UR4, 0xb, URZ ;  /* 0x0000000b04057899 */ /* 0x000fe400080006ff */
[----:B------:R-:W-:Y:S01]  /*0a40*/  USHF.L.U32 UR4, UR4, 0x1, URZ ;  /* 0x0000000104047899 */ /* 0x000fe200080006ff */
[----:B------:R-:W2:Y:S03]  /*0a50*/  FENCE.VIEW.ASYNC.S ;  /* 0x00000000000073c6 */ /* 0x000ea60000000000 */
[----:B--2---:R4:W2:Y:S08]  /*0a60*/  SYNCS.EXCH.64 URZ, [UR6+0x90], UR8 ;  /* 0x0000900806ff75b2 */ /* 0x0048b00008000100 */
[----:B------:R4:W3:Y:S01]  /*0a70*/  SYNCS.EXCH.64 URZ, [UR6+0xa0], UR4 ;  /* 0x0000a00406ff75b2 */ /* 0x0008e20008000100 */
[----:B------:R4:W1:Y:S01]  /*0a80*/  SYNCS.EXCH.64 URZ, [UR6+0x98], UR8 ;  /* 0x0000980806ff75b2 */ /* 0x0008620008000100 */
[----:B------:R4:W1:Y:S02]  /*0a90*/  SYNCS.EXCH.64 URZ, [UR6+0xa8], UR4 ;  /* 0x0000a80406ff75b2 */ /* 0x0008640008000100 */
[----:B----4-:R-:W-:Y:S01]  /*0aa0*/  NOP ;  /* 0x0000000000007918 */ /* 0x010fe20000000000 */
.L_x_12:
[----:B------:R-:W4:Y:S01]  /*0ab0*/  SHFL.IDX PT, R2, R75, RZ, 0x1f ;  /* 0x00001fff4b027589 */ /* 0x000f2200000e0000 */
[----:B------:R-:W-:Y:S01]  /*0ac0*/  NOP ;  /* 0x0000000000007918 */ /* 0x000fe20000000000 */
[----:B----4-:R-:W-:-:S13]  /*0ad0*/  ISETP.NE.AND P0, PT, R2, 0x5, PT ;  /* 0x000000050200780c */ /* 0x010fda0003f05270 */
[----:B------:R-:W-:Y:S05]  /*0ae0*/  @P0 BRA `(.L_x_13) ;  /* 0x0000000000580947 */ /* 0x000fea0003800000 */
[----:B--23--:R-:W2:Y:S01]  /*0af0*/  S2UR UR4, SR_CgaCtaId ;  /* 0x00000000000479c3 */ /* 0x00cea20000008800 */
        /* <DEDUP_REMOVED lines=12> */
[----:B--2---:R4:W2:Y:S01]  /*0bc0*/  SYNCS.EXCH.64 URZ, [UR4+0xb0], UR8 ;  /* 0x0000b00804ff75b2 */ /* 0x0048a20008000100 */
[----:B------:R4:W3:Y:S01]  /*0bd0*/  SYNCS.EXCH.64 URZ, [UR4+0xd0], UR6 ;  /* 0x0000d00604ff75b2 */ /* 0x0008e20008000100 */
[----:B------:R4:W1:Y:S01]  /*0be0*/  SYNCS.EXCH.64 URZ, [UR4+0xb8], UR8 ;  /* 0x0000b80804ff75b2 */ /* 0x0008620008000100 */
[----:B------:R4:W1:Y:S01]  /*0bf0*/  SYNCS.EXCH.64 URZ, [UR4+0xd8], UR6 ;  /* 0x0000d80604ff75b2 */ /* 0x0008620008000100 */
[----:B------:R4:W1:Y:S01]  /*0c00*/  SYNCS.EXCH.64 URZ, [UR4+0xc0], UR8 ;  /* 0x0000c00804ff75b2 */ /* 0x0008620008000100 */
[----:B------:R4:W1:Y:S01]  /*0c10*/  SYNCS.EXCH.64 URZ, [UR4+0xe0], UR6 ;  /* 0x0000e00604ff75b2 */ /* 0x0008620008000100 */
[----:B------:R4:W1:Y:S01]  /*0c20*/  SYNCS.EXCH.64 URZ, [UR4+0xc8], UR8 ;  /* 0x0000c80804ff75b2 */ /* 0x0008620008000100 */
[----:B------:R4:W1:Y:S02]  /*0c30*/  SYNCS.EXCH.64 URZ, [UR4+0xe8], UR6 ;  /* 0x0000e80604ff75b2 */ /* 0x0008640008000100 */
[----:B----4-:R-:W-:Y:S01]  /*0c40*/  NOP ;  /* 0x0000000000007918 */ /* 0x010fe20000000000 */
.L_x_13:
[----:B------:R-:W4:Y:S01]  /*0c50*/  SHFL.IDX PT, R2, R75, RZ, 0x1f ;  /* 0x00001fff4b027589 */ /* 0x000f2200000e0000 */
[----:B------:R-:W1:Y:S01]  /*0c60*/  S2UR UR45, SR_CgaCtaId ;  /* 0x00000000002d79c3 */ /* 0x000e620000008800 */
[----:B------:R-:W-:Y:S01]  /*0c70*/  NOP ;  /* 0x0000000000007918 */ /* 0x000fe20000000000 */
[----:B----4-:R-:W-:-:S13]  /*0c80*/  ISETP.NE.AND P0, PT, R2, 0x3, PT ;  /* 0x000000030200780c */ /* 0x010fda0003f05270 */
[----:B-1----:R-:W-:Y:S05]  /*0c90*/  @P0 BRA `(.L_x_14) ;  /* 0x0000000000340947 */ /* 0x002fea0003800000 */
[----:B--23--:R-:W-:Y:S01]  /*0ca0*/  UMOV UR4, 0x400 ;  /* 0x0000040000047882 */ /* 0x00cfe20000000000 */
[----:B------:R-:W-:Y:S01]  /*0cb0*/  UMOV UR6, 0x20 ;  /* 0x0000002000067882 */ /* 0x000fe20000000000 */
[----:B------:R-:W-:Y:S02]  /*0cc0*/  ULEA UR4, UR45, UR4, 0x18 ;  /* 0x000000042d047291 */ /* 0x000fe4000f8ec0ff */
[----:B------:R-:W-:-:S04]  /*0cd0*/  UIADD3 UR6, UPT, UPT, -UR6, 0x100000, URZ ;  /* 0x0010000006067890 */ /* 0x000fc8000fffe1ff */
[----:B------:R-:W-:Y:S02]  /*0ce0*/  USHF.L.U32 UR7, UR6, 0xb, URZ ;  /* 0x0000000b06077899 */ /* 0x000fe400080006ff */
[----:B------:R-:W-:Y:S01]  /*0cf0*/  USHF.L.U32 UR6, UR6, 0x1, URZ ;  /* 0x0000000106067899 */ /* 0x000fe200080006ff */
[----:B------:R-:W-:Y:S01]  /*0d00*/  ELECT P0, URZ, PT ;  /* 0x0000000000ff782f */ /* 0x000fe20003800000 */
[----:B------:R-:W1:Y:S10]  /*0d10*/  FENCE.VIEW.ASYNC.S ;  /* 0x00000000000073c6 */ /* 0x000e740000000000 */
[----:B-1----:R1:W4:Y:S01]  /*0d20*/  SYNCS.EXCH.64 URZ, [UR4+0xf0], UR6 ;  /* 0x0000f00604ff75b2 */ /* 0x0023220008000100 */
[----:B------:R1:W2:Y:S01]  /*0d30*/  SYNCS.EXCH.64 URZ, [UR4+0x100], UR6 ;  /* 0x0001000604ff75b2 */ /* 0x0002a20008000100 */
[----:B------:R1:W3:Y:S01]  /*0d40*/  SYNCS.EXCH.64 URZ, [UR4+0xf8], UR6 ;  /* 0x0000f80604ff75b2 */ /* 0x0002e20008000100 */
[----:B------:R1:W1:Y:S01]  /*0d50*/  SYNCS.EXCH.64 URZ, [UR4+0x108], UR6 ;  /* 0x0001080604ff75b2 */ /* 0x0002620008000100 */
[----:B------:R-:W-:Y:S01]  /*0d60*/  NOP ;  /* 0x0000000000007918 */ /* 0x000fe20000000000 */
.L_x_14:
[----:B-123--:R-:W1:Y:S01]  /*0d70*/  LDCU UR4, c[0x0][0x36c] ;  /* 0x00006d80ff0477ac */ /* 0x00ee620008000800 */
[----:B------:R-:W-:Y:S01]  /*0d80*/  ISETP.NE.OR P3, PT, R0, 0x2, !P3 ;  /* 0x000000020000780c */ /* 0x000fe20005f65670 */
[----:B------:R-:W-:Y:S01]  /*0d90*/  NOP ;  /* 0x0000000000007918 */ /* 0x000fe20000000000 */
[----:B------:R-:W-:Y:S01]  /*0da0*/  LOP3.LUT R0, R85, 0x1f, RZ, 0xc0, !PT ;  /* 0x0000001f55007812 */ /* 0x000fe200078ec0ff */
[----:B------:R-:W-:Y:S02]  /*0db0*/  UISETP.NE.AND UP4, UPT, UR17, URZ, UPT ;  /* 0x000000ff1100728c */ /* 0x000fe4000bf85270 */
[----:B-1----:R-:W-:-:S09]  /*0dc0*/  UISETP.EQ.U32.AND UP5, UPT, UR4, 0x1, UPT ;  /* 0x000000010400788c */ /* 0x002fd2000bfa2070 */
[----:B------:R-:W-:Y:S05]  /*0dd0*/  BRA.U !UP5, `(.L_x_15) ;  /* 0x000000010d087547 */ /* 0x000fea000b800000 */
[----:B----4-:R-:W-:Y:S01]  /*0de0*/  UCGABAR_ARV ;  /* 0x00000000000079c7 */ /* 0x010fe20008000000 */
[----:B------:R-:W-:Y:S05]  /*0df0*/  BRA `(.L_x_16) ;  /* 0x0000000000047947 */ /* 0x000fea0003800000 */
.L_x_15:
[----:B----4-:R-:W-:Y:S01]  /*0e00*/  NOP ;  /* 0x0000000000007918 */ /* 0x010fe20000000000 */
.L_x_16:
[----:B------:R-:W1:Y:S01]  /*0e10*/  S2UR UR7, SR_CTAID.X ;  /* 0x00000000000779c3 */ /* 0x000e620000002500 */
[----:B------:R-:W-:-:S05]  /*0e20*/  CS2R.32 R77, SR_CgaSize ;  /* 0x00000000004d7805 */ /* 0x000fca0000008a00 */
[----:B------:R-:W-:-:S05]  /*0e30*/  IMAD R77, R77, -0xa0, RZ ;  /* 0xffffff604d4d7824 */ /* 0x000fca00078e02ff */
[----:B------:R-:W-:-:S14]  /*0e40*/  R2UR UR5, R77 ;  /* 0x000000004d0572ca */ /* 0x000fdc00000e0000 */
[----:B------:R-:W2:Y:S01]  /*0e50*/  LDCU UR5, c[0x0][UR5+0x2b0] ;  /* 0x00005600050577ac */ /* 0x000ea20008000800 */
[----:B------:R-:W-:-:S05]  /*0e60*/  CS2R.32 R77, SR_CgaSize ;  /* 0x00000000004d7805 */ /* 0x000fca0000008a00 */
[----:B------:R-:W-:-:S05]  /*0e70*/  IMAD R77, R77, -0xa0, RZ ;  /* 0xffffff604d4d7824 */ /* 0x000fca00078e02ff */
[----:B------:R-:W-:-:S14]  /*0e80*/  R2UR UR4, R77 ;  /* 0x000000004d0472ca */ /* 0x000fdc00000e0000 */
[----:B------:R-:W3:Y:S01]  /*0e90*/  LDCU UR4, c[0x0][UR4+0x2b4] ;  /* 0x00005680040477ac */ /* 0x000ee20008000800 */
[----:B------:R-:W4:Y:S01]  /*0ea0*/  S2UR UR8, SR_CTAID.Y ;  /* 0x00000000000879c3 */ /* 0x000f220000002600 */
[----:B------:R-:W-:-:S05]  /*0eb0*/  CS2R.32 R77, SR_CgaSize ;  /* 0x00000000004d7805 */ /* 0x000fca0000008a00 */
[----:B------:R-:W-:-:S05]  /*0ec0*/  IMAD R77, R77, -0xa0, RZ ;  /* 0xffffff604d4d7824 */ /* 0x000fca00078e02ff */
[----:B------:R-:W-:-:S14]  /*0ed0*/  R2UR UR9, R77 ;  /* 0x000000004d0972ca */ /* 0x000fdc00000e0000 */
[----:B------:R-:W3:Y:S01]  /*0ee0*/  LDCU UR9, c[0x0][UR9+0x2a0] ;  /* 0x00005400090977ac */ /* 0x000ee20008000800 */
[----:B------:R-:W-:-:S05]  /*0ef0*/  CS2R.32 R77, SR_CgaSize ;  /* 0x00000000004d7805 */ /* 0x000fca0000008a00 */
[----:B------:R-:W-:-:S05]  /*0f00*/  IMAD R77, R77, -0xa0, RZ ;  /* 0xffffff604d4d7824 */ /* 0x000fca00078e02ff */
[----:B------:R-:W-:-:S14]  /*0f10*/  R2UR UR10, R77 ;  /* 0x000000004d0a72ca */ /* 0x000fdc00000e0000 */
[----:B------:R-:W3:Y:S01]  /*0f20*/  LDCU UR10, c[0x0][UR10+0x2a4] ;  /* 0x000054800a0a77ac */ /* 0x000ee20008000800 */
[----:B------:R-:W3:Y:S01]  /*0f30*/  S2UR UR36, SR_CTAID.Z ;  /* 0x00000000002479c3 */ /* 0x000ee20000002700 */
[----:B------:R-:W3:Y:S01]  /*0f40*/  LDCU UR21, c[0x0][0xb24] ;  /* 0x00016480ff1577ac */ /* 0x000ee20008000800 */
[----:B------:R-:W3:Y:S01]  /*0f50*/  LDCU UR42, c[0x0][0xb24] ;  /* 0x00016480ff2a77ac */ /* 0x000ee20008000800 */
[----:B-1----:R-:W-:Y:S01]  /*0f60*/  I2FP.F32.U32 R3, UR7 ;  /* 0x0000000700037c45 */ /* 0x002fe20008201000 */
[----:B------:R-:W1:Y:S04]  /*0f70*/  LDCU UR28, c[0x0][0xb30] ;  /* 0x00016600ff1c77ac */ /* 0x000e680008000800 */
[----:B--2---:R-:W-:Y:S01]  /*0f80*/  FMUL R3, R3, UR5 ;  /* 0x0000000503037c20 */ /* 0x004fe20008400000 */
[----:B------:R-:W-:Y:S01]  /*0f90*/  USHF.L.U32 UR26, UR45, 0xa, URZ ;  /* 0x0000000a2d1a7899 */ /* 0x000fe200080006ff */
[----:B----4-:R-:W-:Y:S01]  /*0fa0*/  I2FP.F32.U32 R2, UR8 ;  /* 0x0000000800027c45 */ /* 0x010fe20008201000 */
[----:B------:R-:W-:Y:S01]  /*0fb0*/  UMOV UR16, UR7 ;  /* 0x0000000700107c82 */ /* 0x000fe20008000000 */
[----:B------:R-:W-:-:S02]  /*0fc0*/  UMOV UR20, UR8 ;  /* 0x0000000800147c82 */ /* 0x000fc40008000000 */
[----:B------:R-:W2:Y:S01]  /*0fd0*/  F2I.U32.TRUNC.NTZ R3, R3 ;  /* 0x0000000300037305 */ /* 0x000ea2000020f000 */
[----:B---3--:R-:W-:Y:S01]  /*0fe0*/  UISETP.GE.AND UP2, UPT, UR21, 0x1, UPT ;  /* 0x000000011500788c */ /* 0x008fe2000bf46270 */
[----:B------:R-:W-:-:S06]  /*0ff0*/  FMUL R2, R2, UR4 ;  /* 0x0000000402027c20 */ /* 0x000fcc0008400000 */
[----:B------:R-:W3:Y:S01]  /*1000*/  F2I.U32.TRUNC.NTZ R2, R2 ;  /* 0x0000000200027305 */ /* 0x000ee2000020f000 */
[----:B--2---:R-:W-:Y:S02]  /*1010*/  R2UR UR4, R3 ;  /* 0x00000000030472ca */ /* 0x004fe400000e0000 */
[----:B---3--:R-:W-:Y:S02]  /*1020*/  R2UR UR6, R2 ;  /* 0x00000000020672ca */ /* 0x008fe400000e0000 */
[----:B------:R-:W-:-:S09]  /*1030*/  PRMT R2, RZ, 0x7610, R2 ;  /* 0x00007610ff027816 */ /* 0x000fd20000000002 */
[----:B------:R-:W-:-:S04]  /*1040*/  UIADD3 UR5, UPT, UPT, -UR4, URZ, URZ ;  /* 0x000000ff04057290 */ /* 0x000fc8000fffe1ff */
[----:B------:R-:W-:Y:S02]  /*1050*/  UIMAD UR5, UR9, UR5, UR7 ;  /* 0x00000005090572a4 */ /* 0x000fe4000f8e0207 */
[----:B------:R-:W-:-:S04]  /*1060*/  UIADD3 UR4, UPT, UPT, -UR6, URZ, URZ ;  /* 0x000000ff06047290 */ /* 0x000fc8000fffe1ff */
[----:B------:R-:W-:Y:S01]  /*1070*/  IMAD.U32 R77, RZ, RZ, UR5 ;  /* 0x00000005ff4d7e24 */ /* 0x000fe2000f8e00ff */
[----:B------:R-:W-:-:S06]  /*1080*/  UIMAD UR4, UR10, UR4, UR8 ;  /* 0x000000040a0472a4 */ /* 0x000fcc000f8e0208 */
[----:B------:R-:W-:Y:S01]  /*1090*/  IMAD.U32 R76, RZ, RZ, UR4 ;  /* 0x00000004ff4c7e24 */ /* 0x000fe2000f8e00ff */
[----:B-1----:R-:W-:Y:S06]  /*10a0*/  BRA.U UP4, `(.L_x_17) ;  /* 0x00000001042c7547 */ /* 0x002fec000b800000 */
[----:B------:R-:W-:Y:S02]  /*10b0*/  R2UR UR5, R76 ;  /* 0x000000004c0572ca */ /* 0x000fe400000e0000 */
[----:B------:R-:W-:-:S11]  /*10c0*/  R2UR UR4, R77 ;  /* 0x000000004d0472ca */ /* 0x000fd600000e0000 */
[----:B------:R-:W-:Y:S02]  /*10d0*/  UISETP.NE.AND UP0, UPT, UR5, URZ, UPT ;  /* 0x000000ff0500728c */ /* 0x000fe4000bf05270 */
[----:B------:R-:W-:Y:S02]  /*10e0*/  UISETP.NE.AND UP1, UPT, UR5, 0x1, UPT ;  /* 0x000000010500788c */ /* 0x000fe4000bf25270 */
[----:B------:R-:W-:-:S04]  /*10f0*/  UISETP.EQ.OR UP0, UPT, UR4, URZ, !UP0 ;  /* 0x000000ff0400728c */ /* 0x000fc8000c702670 */
[----:B------:R-:W-:Y:S02]  /*1100*/  USEL UR5, URZ, 0x1, !UP0 ;  /* 0x00000001ff057887 */ /* 0x000fe4000c000000 */
[----:B------:R-:W-:Y:S02]  /*1110*/  UISETP.NE.AND UP0, UPT, UR4, URZ, UPT ;  /* 0x000000ff0400728c */ /* 0x000fe4000bf05270 */
[----:B------:R-:W-:-:S04]  /*1120*/  USEL UR4, URZ, 0x2, UP1 ;  /* 0x00000002ff047887 */ /* 0x000fc80008800000 */
[----:B------:R-:W-:-:S04]  /*1130*/  USEL UR4, UR4, 0x2, UP0 ;  /* 0x0000000204047887 */ /* 0x000fc80008000000 */
[----:B------:R-:W-:-:S06]  /*1140*/  UIADD3 UR4, UPT, UPT, UR5, UR4, URZ ;  /* 0x0000000405047290 */ /* 0x000fcc000fffe0ff */
[----:B------:R-:W-:Y:S02]  /*1150*/  IMAD.U32 R2, RZ, RZ, UR4 ;  /* 0x00000004ff027e24 */ /* 0x000fe4000f8e00ff */
.L_x_17:
[----:B------:R-:W-:Y:S05]  /*1160*/  BRA.U !UP2, `(.L_x_18) ;  /* 0x000000010ad47547 */ /* 0x000fea000b800000 */
[----:B------:R-:W1:Y:S01]  /*1170*/  LDCU.128 UR12, c[0x0][0xb10] ;  /* 0x00016200ff0c77ac */ /* 0x000e620008000c00 */
[----:B------:R-:W2:Y:S01]  /*1180*/  LDCU UR6, c[0x0][0x370] ;  /* 0x00006e00ff0677ac */ /* 0x000ea20008000800 */
[----:B------:R-:W3:Y:S01]  /*1190*/  LDCU UR5, c[0x0][0x374] ;  /* 0x00006e80ff0577ac */ /* 0x000ee20008000800 */
[----:B------:R-:W4:Y:S01]  /*11a0*/  LDCU UR27, c[0x0][0xb0c] ;  /* 0x00016180ff1b77ac */ /* 0x000f220008000800 */
[----:B------:R-:W4:Y:S01]  /*11b0*/  LDCU UR4, c[0x0][0xb20] ;  /* 0x00016400ff0477ac */ /* 0x000f220008000800 */
[----:B------:R-:W4:Y:S01]  /*11c0*/  LDCU.64 UR8, c[0x0][0xb28] ;  /* 0x00016500ff0877ac */ /* 0x000f220008000a00 */
[----:B-1----:R-:W-:Y:S02]  /*11d0*/  UISETP.NE.AND UP0, UPT, UR14, 0x1, UPT ;  /* 0x000000010e00788c */ /* 0x002fe4000bf05270 */
[----:B---3--:R-:W-:Y:S02]  /*11e0*/  UIMAD.WIDE.U32 UR10, UR5, UR15, URZ ;  /* 0x0000000f050a72a5 */ /* 0x008fe4000f8e00ff */
[----:B--2---:R-:W-:-:S02]  /*11f0*/  UIMAD.WIDE.U32 UR22, UR6, UR12, URZ ;  /* 0x0000000c061672a5 */ /* 0x004fc4000f8e00ff */
[----:B----4-:R-:W-:Y:S02]  /*1200*/  UISETP.NE.AND UP1, UPT, UR27, 0x1, UPT ;  /* 0x000000011b00788c */ /* 0x010fe4000bf25270 */
[----:B------:R-:W-:Y:S01]  /*1210*/  UISETP.NE.AND UP2, UPT, UR21, 0x1, UPT ;  /* 0x000000011500788c */ /* 0x000fe2000bf45270 */
[----:B------:R-:W-:Y:S02]  /*1220*/  UMOV UR10, UR11 ;  /* 0x0000000b000a7c82 */ /* 0x000fe40008000000 */
[----:B------:R-:W-:Y:S01]  /*1230*/  UMOV UR22, UR23 ;  /* 0x0000001700167c82 */ /* 0x000fe20008000000 */
[----:B------:R-:W-:Y:S02]  /*1240*/  @UP0 USHF.R.U32.HI UR5, URZ, UR4, UR10 ;  /* 0x00000004ff050299 */ /* 0x000fe4000801160a */
[----:B------:R-:W-:Y:S02]  /*1250*/  UIMAD.WIDE.U32 UR24, UR20, UR15, URZ ;  /* 0x0000000f141872a5 */ /* 0x000fe4000f8e00ff */
[----:B------:R-:W-:-:S02]  /*1260*/  UIMAD.WIDE.U32 UR10, UR5, UR8, URZ ;  /* 0x00000008050a72a5 */ /* 0x000fc4000f8e00ff */
[----:B------:R-:W-:Y:S02]  /*1270*/  @UP1 USHF.R.U32.HI UR6, URZ, UR13, UR22 ;  /* 0x0000000dff061299 */ /* 0x000fe40008011616 */
[----:B------:R-:W-:Y:S02]  /*1280*/  UIMAD.WIDE.U32 UR18, UR16, UR12, URZ ;  /* 0x0000000c101272a5 */ /* 0x000fe4000f8e00ff */
[----:B------:R-:W-:Y:S01]  /*1290*/  UIMAD.WIDE.U32 UR22, UR6, UR8, URZ ;  /* 0x00000008061672a5 */ /* 0x000fe2000f8e00ff */
[----:B------:R-:W-:Y:S01]  /*12a0*/  UMOV UR24, UR25 ;  /* 0x0000001900187c82 */ /* 0x000fe20008000000 */
[----:B------:R-:W-:Y:S01]  /*12b0*/  UMOV UR10, UR11 ;  /* 0x0000000b000a7c82 */ /* 0x000fe20008000000 */
[----:B------:R-:W-:Y:S02]  /*12c0*/  USHF.R.U32.HI UR24, URZ, UR4, UR24 ;  /* 0x00000004ff187299 */ /* 0x000fe40008011618 */
[----:B------:R-:W-:Y:S02]  /*12d0*/  @UP2 USHF.R.U32.HI UR5, URZ, UR9, UR10 ;  /* 0x00000009ff052299 */ /* 0x000fe4000801160a */
[----:B------:R-:W-:Y:S01]  /*12e0*/  UMOV UR7, UR23 ;  /* 0x0000001700077c82 */ /* 0x000fe20008000000 */
[----:B------:R-:W-:Y:S01]  /*12f0*/  UMOV UR18, UR19 ;  /* 0x0000001300127c82 */ /* 0x000fe20008000000 */
[----:B------:R-:W-:-:S02]  /*1300*/  @UP2 USHF.R.U32.HI UR6, URZ, UR9, UR7 ;  /* 0x00000009ff062299 */ /* 0x000fc40008011607 */
[----:B------:R-:W-:Y:S02]  /*1310*/  USHF.R.U32.HI UR13, URZ, UR13, UR18 ;  /* 0x0000000dff0d7299 */ /* 0x000fe40008011612 */
[----:B------:R-:W-:Y:S02]  /*1320*/  USEL UR4, UR20, UR24, !UP0 ;  /* 0x0000001814047287 */ /* 0x000fe4000c000000 */
[----:B------:R-:W-:Y:S02]  /*1330*/  UIMAD UR7, UR5, UR21, URZ ;  /* 0x00000015050772a4 */ /* 0x000fe4000f8e02ff */
[----:B------:R-:W-:Y:S02]  /*1340*/  USEL UR5, UR16, UR13, !UP1 ;  /* 0x0000000d10057287 */ /* 0x000fe4000c800000 */
[----:B------:R-:W-:Y:S02]  /*1350*/  UIMAD UR12, UR6, UR21, URZ ;  /* 0x00000015060c72a4 */ /* 0x000fe4000f8e02ff */
[----:B------:R-:W-:-:S02]  /*1360*/  UISETP.GE.AND UP0, UPT, UR4, UR7, UPT ;  /* 0x000000070400728c */ /* 0x000fc4000bf06270 */
[----:B------:R-:W-:Y:S02]  /*1370*/  UIMAD.WIDE.U32 UR10, UR4, UR8, URZ ;  /* 0x00000008040a72a5 */ /* 0x000fe4000f8e00ff */
[----:B------:R-:W-:Y:S02]  /*1380*/  UISETP.GE.OR UP0, UPT, UR5, UR12, UP0 ;  /* 0x0000000c0500728c */ /* 0x000fe40008706670 */
[----:B------:R-:W-:Y:S02]  /*1390*/  UIMAD.WIDE.U32 UR12, UR5, UR8, URZ ;  /* 0x00000008050c72a5 */ /* 0x000fe4000f8e00ff */
[----:B------:R-:W-:Y:S01]  /*13a0*/  UIADD3 UR10, UPT, UPT, -UR4, URZ, URZ ;  /* 0x000000ff040a7290 */ /* 0x000fe2000fffe1ff */
[----:B------:R-:W-:Y:S01]  /*13b0*/  UMOV UR8, UR11 ;  /* 0x0000000b00087c82 */ /* 0x000fe20008000000 */
[----:B------:R-:W-:Y:S02]  /*13c0*/  UIADD3 UR11, UPT, UPT, -UR5, URZ, URZ ;  /* 0x000000ff050b7290 */ /* 0x000fe4000fffe1ff */
[----:B------:R-:W-:-:S03]  /*13d0*/  USHF.R.U32.HI UR8, URZ, UR9, UR8 ;  /* 0x00000009ff087299 */ /* 0x000fc60008011608 */
[----:B------:R-:W-:Y:S01]  /*13e0*/  @!UP0 UMOV UR7, UR13 ;  /* 0x0000000d00078c82 */ /* 0x000fe20008000000 */
[----:B------:R-:W-:Y:S02]  /*13f0*/  UIMAD UR20, UR14, UR10, UR20 ;  /* 0x0000000a0e1472a4 */ /* 0x000fe4000f8e0214 */
[----:B------:R-:W-:Y:S02]  /*1400*/  USEL UR8, UR4, UR8, !UP2 ;  /* 0x0000000804087287 */ /* 0x000fe4000d000000 */
[----:B------:R-:W-:Y:S02]  /*1410*/  @!UP0 USHF.R.U32.HI UR7, URZ, UR9, UR7 ;  /* 0x00000009ff078299 */ /* 0x000fe40008011607 */
[----:B------:R-:W-:Y:S02]  /*1420*/  UIADD3 UR9, UPT, UPT, -UR8, URZ, URZ ;  /* 0x000000ff08097290 */ /* 0x000fe4000fffe1ff */
[----:B------:R-:W-:Y:S02]  /*1430*/  @!UP0 USEL UR7, UR5, UR7, !UP2 ;  /* 0x0000000705078287 */ /* 0x000fe4000d000000 */
[----:B------:R-:W-:-:S02]  /*1440*/  UIMAD UR9, UR21, UR9, UR4 ;  /* 0x00000009150972a4 */ /* 0x000fc4000f8e0204 */
[----:B------:R-:W-:Y:S02]  /*1450*/  @!UP0 UIADD3 UR8, UPT, UPT, UR8, -UR7, URZ ;  /* 0x8000000708088290 */ /* 0x000fe4000fffe0ff */
[----:B------:R-:W-:Y:S02]  /*1460*/  @!UP0 UIMAD UR6, UR9, UR6, UR7 ;  /* 0x00000006090682a4 */ /* 0x000fe4000f8e0207 */
[----:B------:R-:W-:Y:S02]  /*1470*/  @!UP0 UIMAD UR4, UR8, UR21, UR5 ;  /* 0x00000015080482a4 */ /* 0x000fe4000f8e0205 */
[----:B------:R-:W-:Y:S02]  /*1480*/  UIMAD UR16, UR27, UR11, UR16 ;  /* 0x0000000b1b1072a4 */ /* 0x000fe4000f8e0210 */
[----:B------:R-:W-:Y:S01]  /*1490*/  UIMAD UR20, UR4, UR14, UR20 ;  /* 0x0000000e041472a4 */ /* 0x000fe2000f8e0214 */
[----:B------:R-:W-:Y:S02]  /*14a0*/  @!UP0 UMOV UR5, UR6 ;  /* 0x0000000600058c82 */ /* 0x000fe40008000000 */
[----:B------:R-:W-:-:S12]  /*14b0*/  UIMAD UR16, UR5, UR27, UR16 ;  /* 0x0000001b051072a4 */ /* 0x000fd8000f8e0210 */
.L_x_18:
[----:B------:R-:W-:Y:S02]  /*14c0*/  UISETP.NE.AND UP1, UPT, UR28, 0x1, UPT ;  /* 0x000000011c00788c */ /* 0x000fe4000bf25270 */
[----:B------:R-:W-:Y:S02]  /*14d0*/  UISETP.NE.AND UP0, UPT, UR17, 0x2, UPT ;  /* 0x000000021100788c */ /* 0x000fe4000bf05270 */
[----:B------:R-:W-:-:S05]  /*14e0*/  ULOP3.LUT UR24, UR26, 0x400, URZ, 0xc0, !UPT ;  /* 0x000004001a187892 */ /* 0x000fca000f8ec0ff */
[----:B------:R-:W-:Y:S07]  /*14f0*/  BRA.U UP1, `(.L_x_19) ;  /* 0x0000000101447547 */ /* 0x000fee000b800000 */
[----:B------:R-:W1:Y:S01]  /*1500*/  LDCU.128 UR8, c[0x0][0xb10] ;  /* 0x00016200ff0877ac */ /* 0x000e620008000c00 */
[----:B------:R-:W2:Y:S01]  /*1510*/  LDCU UR12, c[0x0][0xb0c] ;  /* 0x00016180ff0c77ac */ /* 0x000ea20008000800 */
[----:B------:R-:W3:Y:S01]  /*1520*/  LDCU UR13, c[0x0][0xb20] ;  /* 0x00016400ff0d77ac */ /* 0x000ee20008000800 */
[----:B-1----:R-:W-:Y:S02]  /*1530*/  UIMAD.WIDE.U32 UR6, UR16, UR8, URZ ;  /* 0x00000008100672a5 */ /* 0x002fe4000f8e00ff */
[----:B------:R-:W-:Y:S02]  /*1540*/  UIMAD.WIDE.U32 UR4, UR20, UR11, URZ ;  /* 0x0000000b140472a5 */ /* 0x000fe4000f8e00ff */
[----:B--2---:R-:W-:Y:S02]  /*1550*/  UISETP.NE.AND UP2, UPT, UR12, 0x1, UPT ;  /* 0x000000010c00788c */ /* 0x004fe4000bf45270 */
[----:B------:R-:W-:Y:S01]  /*1560*/  UISETP.NE.AND UP1, UPT, UR10, 0x1, UPT ;  /* 0x000000010a00788c */ /* 0x000fe2000bf25270 */
[----:B------:R-:W-:-:S02]  /*1570*/  UMOV UR6, UR7 ;  /* 0x0000000700067c82 */ /* 0x000fc40008000000 */
[----:B------:R-:W-:Y:S01]  /*1580*/  UMOV UR4, UR5 ;  /* 0x0000000500047c82 */ /* 0x000fe20008000000 */
[----:B------:R-:W-:Y:S02]  /*1590*/  USHF.R.U32.HI UR6, URZ, UR9, UR6 ;  /* 0x00000009ff067299 */ /* 0x000fe40008011606 */
[----:B---3--:R-:W-:Y:S02]  /*15a0*/  USHF.R.U32.HI UR4, URZ, UR13, UR4 ;  /* 0x0000000dff047299 */ /* 0x008fe40008011604 */
[----:B------:R-:W-:Y:S02]  /*15b0*/  USEL UR5, UR16, UR6, !UP2 ;  /* 0x0000000610057287 */ /* 0x000fe4000d000000 */
[----:B------:R-:W-:-:S04]  /*15c0*/  USEL UR4, UR20, UR4, !UP1 ;  /* 0x0000000414047287 */ /* 0x000fc8000c800000 */
[----:B------:R-:W-:Y:S02]  /*15d0*/  UIADD3 UR6, UPT, UPT, UR5, -UR4, URZ ;  /* 0x8000000405067290 */ /* 0x000fe4000fffe0ff */
[----:B------:R-:W-:Y:S02]  /*15e0*/  UIADD3 UR4, UPT, UPT, -UR5, UR4, URZ ;  /* 0x0000000405047290 */ /* 0x000fe4000fffe1ff */
[----:B------:R-:W-:Y:S02]  /*15f0*/  UIMAD UR20, UR6, UR10, UR20 ;  /* 0x0000000a061472a4 */ /* 0x000fe4000f8e0214 */
[----:B------:R-:W-:-:S12]  /*1600*/  UIMAD UR16, UR4, UR12, UR16 ;  /* 0x0000000c041072a4 */ /* 0x000fd8000f8e0210 */
.L_x_19:
[----:B------:R-:W-:Y:S05]  /*1610*/  BRA.U !UP5, `(.L_x_20) ;  /* 0x000000010d0c7547 */ /* 0x000fea000b800000 */
[----:B------:R-:W-:Y:S01]  /*1620*/  UCGABAR_WAIT ;  /* 0x0000000000007dc7 */ /* 0x000fe20008000000 */
[----:B------:R-:W-:Y:S01]  /*1630*/  CCTL.IVALL ;  /* 0x00000000ff00798f */ /* 0x000fe20002000000 */
[----:B------:R-:W-:Y:S05]  /*1640*/  BRA `(.L_x_21) ;  /* 0x0000000000047947 */ /* 0x000fea0003800000 */
.L_x_20:
[----:B------:R-:W-:Y:S06]  /*1650*/  BAR.SYNC.DEFER_BLOCKING 0x0 ;  /* 0x0000000000007b1d */ /* 0x000fec0000010000 */
.L_x_21:
[----:B------:R-:W-:Y:S05]  /*1660*/  BRA.U UP0, `(.L_x_22) ;  /* 0x0000001100c47547 */ /* 0x000fea000b800000 */
[----:B------:R-:W1:Y:S01]  /*1670*/  LDCU UR6, c[0x0][0x38c] ;  /* 0x00007180ff0677ac */ /* 0x000e620008000800 */
[----:B------:R-:W-:Y:S01]  /*1680*/  PLOP3.LUT P1, PT, PT, PT, UP3, 0x80, 0x8 ;  /* 0x000000000008781c */ /* 0x000fe20003f2f038 */
[----:B------:R-:W-:Y:S01]  /*1690*/  IMAD.MOV.U32 R12, RZ, RZ, 0x1 ;  /* 0x00000001ff0c7424 */ /* 0x000fe200078e00ff */
[----:B------:R-:W-:Y:S01]  /*16a0*/  ISETP.EQ.OR P2, PT, R0, RZ, P3 ;  /* 0x000000ff0000720c */ /* 0x000fe20001f42670 */
[----:B------:R-:W-:Y:S01]  /*16b0*/  UISETP.NE.AND UP1, UPT, UR17, URZ, UPT ;  /* 0x000000ff1100728c */ /* 0x000fe2000bf25270 */
[----:B------:R-:W-:Y:S02]  /*16c0*/  PLOP3.LUT P1, PT, P1, PT, PT, 0x8, 0x80 ;  /* 0x000000000080781c */ /* 0x000fe40000f2e170 */
[----:B------:R-:W-:Y:S01]  /*16d0*/  CS2R R10, SRZ ;  /* 0x00000000000a7805 */ /* 0x000fe2000001ff00 */
[----:B------:R-:W-:Y:S01]  /*16e0*/  IMAD.MOV.U32 R9, RZ, RZ, RZ ;  /* 0x000000ffff097224 */ /* 0x000fe200078e00ff */
[----:B------:R-:W2:Y:S01]  /*16f0*/  LDCU UR39, c[0x0][0x370] ;  /* 0x00006e00ff2777ac */ /* 0x000ea20008000800 */
[----:B------:R-:W-:Y:S01]  /*1700*/  IMAD.MOV.U32 R8, RZ, RZ, 0x1 ;  /* 0x00000001ff087424 */ /* 0x000fe200078e00ff */
[----:B------:R-:W-:Y:S01]  /*1710*/  USEL UR25, UR43, 0x2, UP1 ;  /* 0x000000022b197887 */ /* 0x000fe20008800000 */
[----:B------:R-:W3:Y:S01]  /*1720*/  LDCU.64 UR28, c[0x0][0x348] ;  /* 0x00006900ff1c77ac */ /* 0x000ee20008000a00 */
[----:B-1----:R-:W-:-:S02]  /*1730*/  UIADD3 UR5, UPT, UPT, UR6, 0x1f, URZ ;  /* 0x0000001f06057890 */ /* 0x002fc4000fffe0ff */
[----:B------:R-:W-:Y:S02]  /*1740*/  USHF.R.U32.HI UR44, URZ, 0x5, UR24 ;  /* 0x00000005ff2c7899 */ /* 0x000fe40008011618 */
[----:B------:R-:W-:Y:S02]  /*1750*/  USHF.R.S32.HI UR4, URZ, 0x1f, UR5 ;  /* 0x0000001fff047899 */ /* 0x000fe40008011405 */
[----:B------:R-:W-:Y:S02]  /*1760*/  UIADD3 UR46, UPT, UPT, UR6, 0x3e, URZ ;  /* 0x0000003e062e7890 */ /* 0x000fe4000fffe0ff */
[----:B------:R-:W-:Y:S01]  /*1770*/  ULEA.HI UR4, UR4, UR5, URZ, 0x5 ;  /* 0x0000000504047291 */ /* 0x000fe2000f8f28ff */
[----:B------:R-:W1:Y:S03]  /*1780*/  LDCU UR38, c[0x0][0x374] ;  /* 0x00006e80ff2677ac */ /* 0x000e660008000800 */
[----:B------:R-:W-:-:S02]  /*1790*/  USHF.R.S32.HI UR41, URZ, 0x5, UR4 ;  /* 0x00000005ff297899 */ /* 0x000fc40008011404 */
[----:B------:R-:W-:Y:S02]  /*17a0*/  UIADD3 UR4, UPT, UPT, UR6, -0x1, URZ ;  /* 0xffffffff06047890 */ /* 0x000fe4000fffe0ff */
[----:B------:R-:W-:Y:S02]  /*17b0*/  UISETP.LT.U32.AND UP0, UPT, UR41, 0x4, UPT ;  /* 0x000000042900788c */ /* 0x000fe4000bf01070 */
[----:B------:R-:W-:Y:S02]  /*17c0*/  UISETP.GE.U32.AND UP2, UPT, UR4, -0x3f, UPT ;  /* 0xffffffc10400788c */ /* 0x000fe4000bf46070 */
[----:B------:R-:W-:Y:S01]  /*17d0*/  USEL UR40, UR41, 0x4, UP0 ;  /* 0x0000000429287887 */ /* 0x000fe20008000000 */
[----:B------:R-:W-:-:S03]  /*17e0*/  UMOV UR5, URZ ;  /* 0x000000ff00057c82 */ /* 0x000fc60008000000 */
[----:B------:R-:W-:Y:S02]  /*17f0*/  UIADD3 UR21, UPT, UPT, UR40, -0x1, URZ ;  /* 0xffffffff28157890 */ /* 0x000fe4000fffe0ff */
[----:B------:R-:W-:-:S03]  /*1800*/  UIADD3 UR43, UPT, UPT, UR41, -UR40, URZ ;  /* 0x80000028292b7290 */ /* 0x000fc6000fffe0ff */
[----:B------:R-:W-:-:S04]  /*1810*/  @UP2 UIADD3 UR21, UPT, UPT, UR40, URZ, URZ ;  /* 0x000000ff28152290 */ /* 0x000fc8000fffe0ff */
[----:B-123--:R-:W-:-:S12]  /*1820*/  UIADD3 UR21, UPT, UPT, UR21, 0x1, URZ ;  /* 0x0000000115157890 */ /* 0x00efd8000fffe0ff */
.L_x_42:
[----:B------:R-:W-:Y:S01]  /*1830*/  UISETP.NE.AND UP0, UPT, UR45, URZ, UPT ;  /* 0x000000ff2d00728c */ /* 0x000fe2000bf05270 */
[----:B------:R-:W1:Y:S08]  /*1840*/  S2UR UR45, SR_CgaCtaId ;  /* 0x00000000002d79c3 */ /* 0x000e700000008800 */
[----:B------:R-:W-:Y:S05]  /*1850*/  BRA.U UP0, `(.L_x_23) ;  /* 0x0000000100347547 */ /* 0x000fea000b800000 */
[----:B------:R-:W2:Y:S01]  /*1860*/  S2R R0, SR_CgaCtaId ;  /* 0x0000000000007919 */ /* 0x000ea20000008800 */
[----:B------:R-:W-:-:S04]  /*1870*/  MOV R2, 0x400 ;  /* 0x0000040000027802 */ /* 0x000fc80000000f00 */
[----:B--2---:R-:W-:Y:S02]  /*1880*/  LEA R0, R0, R2, 0x18 ;  /* 0x0000000200007211 */ /* 0x004fe400078ec0ff */
[----:B------:R-:W-:-:S03]  /*1890*/  SHF.L.U32 R2, R8, 0x1f, RZ ;  /* 0x0000001f08027819 */ /* 0x000fc600000006ff */
[----:B------:R-:W-:-:S04]  /*18a0*/  IMAD R0, R9, 0x8, R0 ;  /* 0x0000000809007824 */ /* 0x000fc800078e0200 */
[----:B------:R-:W2:Y:S02]  /*18b0*/  SYNCS.PHASECHK.TRANS64.TRYWAIT P0, [R0+URZ+0x100], R2 ;  /* 0x00010002000075a7 */ /* 0x000ea400080011ff */
[----:B--2---:R-:W-:Y:S05]  /*18c0*/  @!P0 BRA `(.L_x_24) ;  /* 0x0000007c00548947 */ /* 0x004fea0003800000 */
.L_x_132:
[----:B------:R-:W-:Y:S01]  /*18d0*/  VIADD R9, R9, 0x1 ;  /* 0x0000000109097836 */ /* 0x000fe20000000000 */
[----:B------:R2:W-:Y:S04]  /*18e0*/  SYNCS.ARRIVE.TRANS64.A1T0 RZ, [R0+URZ+0xf0], RZ ;  /* 0x0000f0ff00ff79a7 */ /* 0x0005e800081000ff */
[----:B------:R-:W-:-:S04]  /*18f0*/  ISETP.NE.AND P0, PT, R9, 0x2, PT ;  /* 0x000000020900780c */ /* 0x000fc80003f05270 */
[----:B------:R-:W-:Y:S02]  /*1900*/  SEL R9, R9, RZ, P0 ;  /* 0x000000ff09097207 */ /* 0x000fe40000000000 */
[----:B--2---:R-:W-:-:S04]  /*1910*/  SEL R0, RZ, 0x1, P0 ;  /* 0x00000001ff007807 */ /* 0x004fc80000000000 */
[----:B------:R-:W-:-:S07]  /*1920*/  LOP3.LUT R8, R8, R0, RZ, 0x3c, !PT ;  /* 0x0000000008087212 */ /* 0x000fce00078e3cff */
.L_x_23:
[----:B------:R-:W-:Y:S01]  /*1930*/  UMOV UR6, 0x400 ;  /* 0x0000040000067882 */ /* 0x000fe20000000000 */
[----:B------:R-:W-:Y:S01]  /*1940*/  SHF.L.U32 R0, R12, 0x1f, RZ ;  /* 0x0000001f0c007819 */ /* 0x000fe200000006ff */
[----:B-1----:R-:W-:Y:S02]  /*1950*/  ULEA UR6, UR45, UR6, 0x18 ;  /* 0x000000062d067291 */ /* 0x002fe4000f8ec0ff */
[----:B------:R-:W-:Y:S02]  /*1960*/  UISETP.GE.U32.AND UP0, UPT, UR46, 0x3f, UPT ;  /* 0x0000003f2e00788c */ /* 0x000fe4000bf06070 */
[----:B------:R-:W-:Y:S02]  /*1970*/  ULEA UR4, UR5, UR6, 0x3 ;  /* 0x0000000605047291 */ /* 0x000fe4000f8e18ff */
[----:B------:R-:W-:Y:S02]  /*1980*/  USHF.L.U32 UR11, UR20, 0x8, URZ ;  /* 0x00000008140b7899 */ /* 0x000fe400080006ff */
[----:B------:R-:W-:Y:S01]  /*1990*/  ULEA UR35, UR16, UR44, 0x6 ;  /* 0x0000002c10237291 */ /* 0x000fe2000f8e30ff */
[----:B------:R-:W-:-:S04]  /*19a0*/  UMOV UR13, URZ ;  /* 0x000000ff000d7c82 */ /* 0x000fc80008000000 */
[----:B------:R1:W2:Y:S01]  /*19b0*/  SYNCS.PHASECHK.TRANS64.TRYWAIT P0, [UR4+0x20], R0 ;  /* 0x00002000ff0075a7 */ /* 0x0002a20008001104 */
[----:B------:R-:W-:Y:S06]  /*19c0*/  BRA.U !UP0, `(.L_x_25) ;  /* 0x0000000108bc7547 */ /* 0x000fec000b800000 */
[----:B------:R-:W-:Y:S01]  /*19d0*/  UMOV UR7, URZ ;  /* 0x000000ff00077c82 */ /* 0x000fe20008000000 */
[----:B------:R-:W-:-:S05]  /*19e0*/  UMOV UR4, UR5 ;  /* 0x0000000500047c82 */ /* 0x000fca0008000000 */
.L_x_31:
[----:B------:R-:W-:Y:S01]  /*19f0*/  ULEA UR33, UR4, UR6, 0x3 ;  /* 0x0000000604217291 */ /* 0x000fe2000f8e18ff */
[----:B--2---:R-:W-:Y:S01]  /*1a00*/  @!P3 MOV R2, 0x2800 ;  /* 0x000028000002b802 */ /* 0x004fe20000000f00 */
[----:B--2-4-:R-:W-:Y:S10]  /*1a10*/  @P0 BRA `(.L_x_26) ;  /* 0x00000000000c0947 */ /* 0x014ff40003800000 */
[----:B------:R-:W-:-:S04]  /*1a20*/  SHF.L.U32 R3, R12, 0x1f, RZ ;  /* 0x0000001f0c037819 */ /* 0x000fc800000006ff */
[----:B------:R-:W2:Y:S02]  /*1a30*/  SYNCS.PHASECHK.TRANS64.TRYWAIT P0, [UR33+0x20], R3 ;  /* 0x00002003ff0075a7 */ /* 0x000ea40008001121 */
[----:B--2---:R-:W-:Y:S05]  /*1a40*/  @!P0 BRA `(.L_x_27) ;  /* 0x0000007c00088947 */ /* 0x004fea0003800000 */
.L_x_26:
[----:B------:R2:W-:Y:S01]  /*1a50*/  @!P3 SYNCS.ARRIVE.TRANS64 RZ, [UR33], R2 ;  /* 0x00000002ffffb9a7 */ /* 0x0005e20008000021 */
[----:B------:R-:W-:-:S04]  /*1a60*/  ULOP3.LUT UR5, UR25, 0x2, URZ, 0xfc, !UPT ;  /* 0x0000000219057892 */ /* 0x000fc8000f8efcff */
[----:B------:R-:W-:-:S09]  /*1a70*/  UISETP.NE.AND UP0, UPT, UR5, 0x2, UPT ;  /* 0x000000020500788c */ /* 0x000fd2000bf05270 */
[----:B------:R-:W-:Y:S05]  /*1a80*/  BRA.U UP0, `(.L_x_28) ;  /* 0x0000000100047547 */ /* 0x000fea000b800000 */
[----:B------:R-:W-:Y:S05]  /*1a90*/  BPT.TRAP 0x1 ;  /* 0x000000040000795c */ /* 0x000fea0000300000 */
.L_x_28:
[----:B------:R-:W-:Y:S04]  /*1aa0*/  BSSY.RECONVERGENT B0, `(.L_x_29) ;  /* 0x0000003000007945 */ /* 0x000fe80003800200 */
[----:B------:R-:W-:Y:S05]  /*1ab0*/  @P2 BRA `(.L_x_30) ;  /* 0x0000000000042947 */ /* 0x000fea0003800000 */
[----:B------:R-:W-:Y:S05]  /*1ac0*/  BPT.TRAP 0x1 ;  /* 0x000000040000795c */ /* 0x000fea0000300000 */
.L_x_30:
[----:B------:R-:W-:Y:S05]  /*1ad0*/  BSYNC.RECONVERGENT B0 ;  /* 0x0000000000007941 */ /* 0x000fea0003800200 */
.L_x_29:
[----:B------:R-:W-:Y:S02]  /*1ae0*/  UIADD3 UR5, UPT, UPT, UR4, 0x1, URZ ;  /* 0x0000000104057890 */ /* 0x000fe4000fffe0ff */
[----:B------:R-:W-:Y:S02]  /*1af0*/  ULEA UR32, UR4, UR24, 0xb ;  /* 0x0000001804207291 */ /* 0x000fe4000f8e58ff */
[----:B------:R-:W-:Y:S02]  /*1b00*/  UISETP.NE.AND UP0, UPT, UR5, 0x4, UPT ;  /* 0x000000040500788c */ /* 0x000fe4000bf05270 */
[----:B------:R-:W-:Y:S02]  /*1b10*/  UIADD3 UR16, UP1, UPT, UR28, 0x80, URZ ;  /* 0x000000801c107890 */ /* 0x000fe4000ff3e0ff */
[----:B------:R-:W-:Y:S02]  /*1b20*/  USEL UR9, URZ, 0x1, UP0 ;  /* 0x00000001ff097887 */ /* 0x000fe40008000000 */
[----:B------:R-:W-:-:S02]  /*1b30*/  USEL UR5, UR5, URZ, UP0 ;  /* 0x000000ff05057287 */ /* 0x000fc40008000000 */
[----:B------:R-:W-:Y:S02]  /*1b40*/  UIADD3 UR14, UP0, UPT, UR28, 0x180, URZ ;  /* 0x000001801c0e7890 */ /* 0x000fe4000ff1e0ff */
[----:B------:R-:W-:Y:S01]  /*1b50*/  ULEA UR8, UR5, UR6, 0x3 ;  /* 0x0000000605087291 */ /* 0x000fe2000f8e18ff */
[----:B------:R-:W-:Y:S01]  /*1b60*/  LOP3.LUT R12, R12, UR9, RZ, 0x3c, !PT ;  /* 0x000000090c0c7c12 */ /* 0x000fe2000f8e3cff */
[----:B------:R-:W-:Y:S02]  /*1b70*/  USHF.L.U32 UR34, UR7, 0x5, URZ ;  /* 0x0000000507227899 */ /* 0x000fe400080006ff */
[----:B------:R-:W-:Y:S01]  /*1b80*/  UIADD3.X UR17, UPT, UPT, URZ, UR29, URZ, UP1, !UPT ;  /* 0x0000001dff117290 */ /* 0x000fe20008ffe4ff */
[----:B-1----:R-:W-:Y:S01]  /*1b90*/  SHF.L.U32 R0, R12, 0x1f, RZ ;  /* 0x0000001f0c007819 */ /* 0x002fe200000006ff */
[----:B------:R-:W-:Y:S02]  /*1ba0*/  UIADD3 UR32, UPT, UPT, UR6, 0x6400, UR32 ;  /* 0x0000640006207890 */ /* 0x000fe4000fffe020 */
[----:B------:R-:W-:Y:S01]  /*1bb0*/  UIADD3.X UR15, UPT, UPT, URZ, UR29, URZ, UP0, !UPT ;  /* 0x0000001dff0f7290 */ /* 0x000fe200087fe4ff */
[----:B------:R3:W4:Y:S01]  /*1bc0*/  SYNCS.PHASECHK.TRANS64.TRYWAIT P0, [UR8+0x20], R0 ;  /* 0x00002000ff0075a7 */ /* 0x0007220008001108 */
[----:B------:R-:W-:Y:S01]  /*1bd0*/  ULEA UR8, UR4, UR6, 0xd ;  /* 0x0000000604087291 */ /* 0x000fe2000f8e68ff */
[----:B------:R-:W-:Y:S01]  /*1be0*/  UMOV UR13, 0x30000 ;  /* 0x00030000000d7882 */ /* 0x000fe20000000000 */
[----:B------:R-:W-:-:S02]  /*1bf0*/  UMOV UR18, 0x0 ;  /* 0x0000000000127882 */ /* 0x000fc40000000000 */
[----:B------:R-:W-:Y:S01]  /*1c00*/  UIADD3 UR8, UPT, UPT, UR8, 0x8400, URZ ;  /* 0x0000840008087890 */ /* 0x000fe2000fffe0ff */
[----:B------:R-:W-:Y:S01]  /*1c10*/  UMOV UR19, 0x10000000 ;  /* 0x1000000000137882 */ /* 0x000fe20000000000 */
[----:B------:R-:W-:Y:S01]  /*1c20*/  UMOV UR12, UR36 ;  /* 0x00000024000c7c82 */ /* 0x000fe20008000000 */
[----:B------:R-:W-:Y:S01]  /*1c30*/  UMOV UR9, UR33 ;  /* 0x0000002100097c82 */ /* 0x000fe20008000000 */
[----:B------:R-:W-:Y:S01]  /*1c40*/  UMOV UR10, UR34 ;  /* 0x00000022000a7c82 */ /* 0x000fe20008000000 */
[----:B------:R1:W-:Y:S01]  /*1c50*/  UTMALDG.3D.MULTICAST [UR32], [UR16], UR13, desc[UR18] ;  /* 0x00001220100073b4 */ /* 0x0003e2000801180d */
[----:B------:R-:W-:Y:S01]  /*1c60*/  UIADD3 UR7, UPT, UPT, UR7, 0x1, URZ ;  /* 0x0000000107077890 */ /* 0x000fe2000fffe0ff */
[----:B------:R-:W-:-:S03]  /*1c70*/  UMOV UR4, UR5 ;  /* 0x0000000500047c82 */ /* 0x000fc60008000000 */
[----:B------:R-:W-:Y:S01]  /*1c80*/  UISETP.NE.AND UP0, UPT, UR7, UR21, UPT ;  /* 0x000000150700728c */ /* 0x000fe2000bf05270 */
[----:B------:R3:W-:Y:S01]  /*1c90*/  UTMALDG.3D [UR8], [UR14], desc[UR18] ;  /* 0x000012080e0075b4 */ /* 0x0007e20008011000 */
[----:B-1----:R-:W-:-:S07]  /*1ca0*/  UMOV UR13, UR21 ;  /* 0x00000015000d7c82 */ /* 0x002fce0008000000 */
[----:B---3--:R-:W-:Y:S05]  /*1cb0*/  BRA.U UP0, `(.L_x_31) ;  /* 0xfffffffd004c7547 */ /* 0x008fea000b83ffff */
.L_x_25:
[----:B------:R-:W-:Y:S01]  /*1cc0*/  ULEA UR4, UR5, UR6, 0x3 ;  /* 0x0000000605047291 */ /* 0x000fe2000f8e18ff */
[----:B-1----:R-:W-:Y:S01]  /*1cd0*/  SHF.L.U32 R0, R12, 0x1f, RZ ;  /* 0x0000001f0c007819 */ /* 0x002fe200000006ff */
[----:B------:R-:W-:Y:S01]  /*1ce0*/  @!P1 SYNCS.ARRIVE.TRANS64.A1T0 RZ, [UR6+0x88], RZ ;  /* 0x000088ffffff99a7 */ /* 0x000fe20008100006 */
[----:B------:R-:W-:-:S06]  /*1cf0*/  UISETP.GT.AND UP0, UPT, UR41, UR40, UPT ;  /* 0x000000282900728c */ /* 0x000fcc000bf04270 */
[----:B--2-4-:R1:W2:Y:S03]  /*1d00*/  SYNCS.PHASECHK.TRANS64.TRYWAIT P0, [UR4+0x20], R0 ;  /* 0x00002000ff0075a7 */ /* 0x0142a60008001104 */
[----:B------:R-:W-:Y:S05]  /*1d10*/  BRA.U !UP0, `(.L_x_32) ;  /* 0x0000000108c07547 */ /* 0x000fea000b800000 */
[----:B------:R-:W-:Y:S01]  /*1d20*/  UIADD3 UR26, UPT, UPT, UR43, UR13, URZ ;  /* 0x0000000d2b1a7290 */ /* 0x000fe2000fffe0ff */
[----:B------:R-:W-:-:S11]  /*1d30*/  UMOV UR4, UR5 ;  /* 0x0000000500047c82 */ /* 0x000fd60008000000 */
.L_x_38:
[----:B------:R-:W-:Y:S01]  /*1d40*/  ULEA UR17, UR4, UR6, 0x3 ;  /* 0x0000000604117291 */ /* 0x000fe2000f8e18ff */
[----:B--2---:R-:W-:Y:S01]  /*1d50*/  @!P3 MOV R2, 0x2800 ;  /* 0x000028000002b802 */ /* 0x004fe20000000f00 */
[----:B--2-4-:R-:W-:Y:S10]  /*1d60*/  @P0 BRA `(.L_x_33) ;  /* 0x00000000000c0947 */ /* 0x014ff40003800000 */
[----:B------:R-:W-:-:S04]  /*1d70*/  SHF.L.U32 R3, R12, 0x1f, RZ ;  /* 0x0000001f0c037819 */ /* 0x000fc800000006ff */
[----:B------:R-:W2:Y:S02]  /*1d80*/  SYNCS.PHASECHK.TRANS64.TRYWAIT P0, [UR17+0x20], R3 ;  /* 0x00002003ff0075a7 */ /* 0x000ea40008001111 */
[----:B--2---:R-:W-:Y:S05]  /*1d90*/  @!P0 BRA `(.L_x_34) ;  /* 0x00000078004c8947 */ /* 0x004fea0003800000 */
.L_x_33:
[----:B------:R2:W-:Y:S01]  /*1da0*/  @!P3 SYNCS.ARRIVE.TRANS64 RZ, [UR17], R2 ;  /* 0x00000002ffffb9a7 */ /* 0x0005e20008000011 */
[----:B------:R-:W-:-:S04]  /*1db0*/  ULOP3.LUT UR5, UR25, 0x2, URZ, 0xfc, !UPT ;  /* 0x0000000219057892 */ /* 0x000fc8000f8efcff */
[----:B------:R-:W-:-:S09]  /*1dc0*/  UISETP.NE.AND UP0, UPT, UR5, 0x2, UPT ;  /* 0x000000020500788c */ /* 0x000fd2000bf05270 */
[----:B------:R-:W-:Y:S05]  /*1dd0*/  BRA.U UP0, `(.L_x_35) ;  /* 0x0000000100047547 */ /* 0x000fea000b800000 */
[----:B------:R-:W-:Y:S05]  /*1de0*/  BPT.TRAP 0x1 ;  /* 0x000000040000795c */ /* 0x000fea0000300000 */
.L_x_35:
[----:B------:R-:W-:Y:S04]  /*1df0*/  BSSY.RECONVERGENT B0, `(.L_x_36) ;  /* 0x0000003000007945 */ /* 0x000fe80003800200 */
[----:B------:R-:W-:Y:S05]  /*1e00*/  @P2 BRA `(.L_x_37) ;  /* 0x0000000000042947 */ /* 0x000fea0003800000 */
[----:B------:R-:W-:Y:S05]  /*1e10*/  BPT.TRAP 0x1 ;  /* 0x000000040000795c */ /* 0x000fea0000300000 */
.L_x_37:
[----:B------:R-:W-:Y:S05]  /*1e20*/  BSYNC.RECONVERGENT B0 ;  /* 0x0000000000007941 */ /* 0x000fea0003800200 */
.L_x_36:
[----:B------:R-:W-:Y:S02]  /*1e30*/  UIADD3 UR5, UPT, UPT, UR4, 0x1, URZ ;  /* 0x0000000104057890 */ /* 0x000fe4000fffe0ff */
[----:B------:R-:W-:Y:S02]  /*1e40*/  ULEA UR16, UR4, UR24, 0xb ;  /* 0x0000001804107291 */ /* 0x000fe4000f8e58ff */
[----:B------:R-:W-:Y:S02]  /*1e50*/  UISETP.NE.AND UP0, UPT, UR5, 0x4, UPT ;  /* 0x000000040500788c */ /* 0x000fe4000bf05270 */
[----:B------:R-:W-:Y:S02]  /*1e60*/  UIADD3 UR22, UP1, UPT, UR28, 0x80, URZ ;  /* 0x000000801c167890 */ /* 0x000fe4000ff3e0ff */
[----:B------:R-:W-:Y:S02]  /*1e70*/  USEL UR8, URZ, 0x1, UP0 ;  /* 0x00000001ff087887 */ /* 0x000fe40008000000 */
[----:B------:R-:W-:-:S02]  /*1e80*/  USEL UR5, UR5, URZ, UP0 ;  /* 0x000000ff05057287 */ /* 0x000fc40008000000 */
[----:B------:R-:W-:Y:S02]  /*1e90*/  UIADD3 UR14, UP0, UPT, UR28, 0x180, URZ ;  /* 0x000001801c0e7890 */ /* 0x000fe4000ff1e0ff */
[----:B------:R-:W-:Y:S01]  /*1ea0*/  LOP3.LUT R12, R12, UR8, RZ, 0x3c, !PT ;  /* 0x000000080c0c7c12 */ /* 0x000fe2000f8e3cff */
[----:B------:R-:W-:Y:S02]  /*1eb0*/  ULEA UR7, UR5, UR6, 0x3 ;  /* 0x0000000605077291 */ /* 0x000fe4000f8e18ff */
[----:B------:R-:W-:Y:S01]  /*1ec0*/  ULEA UR8, UR4, UR6, 0xd ;  /* 0x0000000604087291 */ /* 0x000fe2000f8e68ff */
[----:B-1----:R-:W-:Y:S01]  /*1ed0*/  SHF.L.U32 R0, R12, 0x1f, RZ ;  /* 0x0000001f0c007819 */ /* 0x002fe200000006ff */
[----:B------:R-:W-:Y:S02]  /*1ee0*/  USHF.L.U32 UR18, UR13, 0x5, URZ ;  /* 0x000000050d127899 */ /* 0x000fe400080006ff */
[----:B------:R-:W-:Y:S02]  /*1ef0*/  UIADD3 UR16, UPT, UPT, UR6, 0x6400, UR16 ;  /* 0x0000640006107890 */ /* 0x000fe4000fffe010 */
[----:B------:R-:W-:Y:S01]  /*1f00*/  UIADD3.X UR23, UPT, UPT, URZ, UR29, URZ, UP1, !UPT ;  /* 0x0000001dff177290 */ /* 0x000fe20008ffe4ff */
[----:B------:R3:W4:Y:S01]  /*1f10*/  SYNCS.PHASECHK.TRANS64.TRYWAIT P0, [UR7+0x20], R0 ;  /* 0x00002000ff0075a7 */ /* 0x0007220008001107 */
[----:B------:R-:W-:-:S02]  /*1f20*/  UIADD3 UR8, UPT, UPT, UR8, 0x8400, URZ ;  /* 0x0000840008087890 */ /* 0x000fc4000fffe0ff */
[----:B------:R-:W-:Y:S01]  /*1f30*/  UIADD3.X UR15, UPT, UPT, URZ, UR29, URZ, UP0, !UPT ;  /* 0x0000001dff0f7290 */ /* 0x000fe200087fe4ff */
[----:B------:R-:W-:Y:S01]  /*1f40*/  UMOV UR7, 0x30000 ;  /* 0x0003000000077882 */ /* 0x000fe20000000000 */
[----:B------:R-:W-:Y:S01]  /*1f50*/  UMOV UR30, 0x0 ;  /* 0x00000000001e7882 */ /* 0x000fe20000000000 */
[----:B------:R-:W-:Y:S01]  /*1f60*/  UMOV UR31, 0x10000000 ;  /* 0x10000000001f7882 */ /* 0x000fe20000000000 */
[----:B------:R-:W-:Y:S01]  /*1f70*/  UMOV UR19, UR35 ;  /* 0x0000002300137c82 */ /* 0x000fe20008000000 */
[----:B------:R-:W-:Y:S01]  /*1f80*/  UMOV UR20, UR36 ;  /* 0x0000002400147c82 */ /* 0x000fe20008000000 */
[----:B------:R-:W-:Y:S01]  /*1f90*/  UMOV UR12, UR36 ;  /* 0x00000024000c7c82 */ /* 0x000fe20008000000 */
[----:B------:R-:W-:Y:S01]  /*1fa0*/  UMOV UR9, UR17 ;  /* 0x0000001100097c82 */ /* 0x000fe20008000000 */
[----:B------:R-:W-:Y:S01]  /*1fb0*/  UMOV UR10, UR18 ;  /* 0x00000012000a7c82 */ /* 0x000fe20008000000 */
[----:B------:R3:W-:Y:S01]  /*1fc0*/  UTMALDG.3D.MULTICAST [UR16], [UR22], UR7, desc[UR30] ;  /* 0x00001e10160073b4 */ /* 0x0007e20008011807 */
[----:B------:R-:W-:Y:S01]  /*1fd0*/  UIADD3 UR13, UPT, UPT, UR13, 0x1, URZ ;  /* 0x000000010d0d7890 */ /* 0x000fe2000fffe0ff */
[----:B------:R-:W-:-:S03]  /*1fe0*/  UMOV UR4, UR5 ;  /* 0x0000000500047c82 */ /* 0x000fc60008000000 */
[----:B------:R-:W-:Y:S01]  /*1ff0*/  UISETP.NE.AND UP0, UPT, UR13, UR26, UPT ;  /* 0x0000001a0d00728c */ /* 0x000fe2000bf05270 */
[----:B------:R3:W-:Y:S08]  /*2000*/  UTMALDG.3D [UR8], [UR14], desc[UR30] ;  /* 0x00001e080e0075b4 */ /* 0x0007f00008011000 */
[----:B---3--:R-:W-:Y:S05]  /*2010*/  BRA.U UP0, `(.L_x_38) ;  /* 0xfffffffd00487547 */ /* 0x008fea000b83ffff */
.L_x_32:
[C---:B------:R-:W-:Y:S01]  /*2020*/  LEA R3, R11.reuse, UR6, 0x3 ;  /* 0x000000060b037c11 */ /* 0x040fe2000f8e18ff */
[----:B------:R-:W-:Y:S01]  /*2030*/  NOP ;  /* 0x0000000000007918 */ /* 0x000fe20000000000 */
[----:B-1----:R-:W-:Y:S02]  /*2040*/  SHF.L.U32 R0, R10, 0x1f, RZ ;  /* 0x0000001f0a007819 */ /* 0x002fe400000006ff */
[----:B------:R-:W-:Y:S02]  /*2050*/  LEA R4, R11, UR6, 0x4 ;  /* 0x000000060b047c11 */ /* 0x000fe4000f8e20ff */
[----:B--2-4-:R-:W1:Y:S02]  /*2060*/  SYNCS.PHASECHK.TRANS64.TRYWAIT P0, [R3+URZ+0x90], R0 ;  /* 0x00009000030075a7 */ /* 0x014e6400080011ff */
[----:B-1----:R-:W-:Y:S05]  /*2070*/  @!P0 BRA `(.L_x_39) ;  /* 0x0000007400ac8947 */ /* 0x002fea0003800000 */
.L_x_135:
[----:B------:R-:W2:Y:S01]  /*2080*/  LDS.128 R4, [R4+0x120] ;  /* 0x0001200004047984 */ /* 0x000ea20000000c00 */
[----:B------:R-:W-:Y:S01]  /*2090*/  UISETP.GE.AND UP0, UPT, UR42, 0x1, UPT ;  /* 0x000000012a00788c */ /* 0x000fe2000bf06270 */
[----:B------:R-:W-:Y:S01]  /*20a0*/  @!PT LDS RZ, [RZ] ;  /* 0x00000000fffff984 */ /* 0x000fe20000000800 */
[----:B------:R-:W-:Y:S01]  /*20b0*/  @!PT LDS RZ, [RZ] ;  /* 0x00000000fffff984 */ /* 0x000fe20000000800 */
[----:B------:R-:W-:Y:S01]  /*20c0*/  @!PT LDS RZ, [RZ] ;  /* 0x00000000fffff984 */ /* 0x000fe20000000800 */
[----:B------:R-:W-:Y:S01]  /*20d0*/  @!PT LDS RZ, [RZ] ;  /* 0x00000000fffff984 */ /* 0x000fe20000000800 */
[----:B------:R3:W-:Y:S06]  /*20e0*/  MEMBAR.ALL.CTA ;  /* 0x0000000000007992 */ /* 0x0007ec0000008000 */
[----:B---3--:R-:W3:Y:S01]  /*20f0*/  FENCE.VIEW.ASYNC.S ;  /* 0x00000000000073c6 */ /* 0x008ee20000000000 */
[----:B--2---:R-:W-:-:S13]  /*2100*/  LOP3.LUT P0, RZ, R6, 0x1, RZ, 0xc0, !PT ;  /* 0x0000000106ff7812 */ /* 0x004fda000780c0ff */
[----:B---3--:R-:W-:Y:S01]  /*2110*/  VOTEU.ANY UP1, P0 ;  /* 0x0000000000ff7886 */ /* 0x008fe20000020100 */
[----:B------:R-:W-:-:S13]  /*2120*/  PLOP3.LUT P0, PT, PT, PT, UP1, 0x80, 0x8 ;  /* 0x000000000008781c */ /* 0x000fda0003f0f018 */
[----:B-1----:R-:W-:Y:S02]  /*2130*/  @P0 LOP3.LUT R0, R5, 0xffff, RZ, 0xc0, !PT ;  /* 0x0000ffff05000812 */ /* 0x002fe400078ec0ff */
[----:B------:R-:W-:Y:S02]  /*2140*/  @P0 MOV R2, R4 ;  /* 0x0000000400020202 */ /* 0x000fe40000000f00 */
[----:B------:R-:W-:Y:S01]  /*2150*/  @P0 R2UR UR7, R0 ;  /* 0x00000000000702ca */ /* 0x000fe200000e0000 */
[----:B------:R-:W-:Y:S01]  /*2160*/  VIADD R0, R3, 0xa0 ;  /* 0x000000a003007836 */ /* 0x000fe20000000000 */
[----:B------:R-:W-:Y:S02]  /*2170*/  @P0 SHF.R.U32.HI R4, RZ, 0x10, R5 ;  /* 0x00000010ff040819 */ /* 0x000fe40000011605 */
[----:B------:R-:W-:Y:S02]  /*2180*/  @P0 R2UR UR8, R2 ;  /* 0x00000000020802ca */ /* 0x000fe400000e0000 */
[----:B------:R-:W-:-:S02]  /*2190*/  PRMT R0, RZ, 0x654, R0 ;  /* 0x00000654ff007816 */ /* 0x000fc40000000000 */
[----:B------:R-:W-:Y:S02]  /*21a0*/  @P0 R2UR UR4, R4 ;  /* 0x00000000040402ca */ /* 0x000fe400000e0000 */
[----:B------:R1:W-:Y:S03]  /*21b0*/  SYNCS.ARRIVE.TRANS64.RED.A1T0 RZ, [R0+URZ], RZ ;  /* 0x000000ff00ff79a7 */ /* 0x0003e600081004ff */
[----:B------:R-:W-:-:S04]  /*21c0*/  @UP1 UMOV UR27, UR7 ;  /* 0x00000007001b1c82 */ /* 0x000fc80008000000 */
[----:B------:R-:W-:-:S04]  /*21d0*/  @UP1 UMOV UR37, UR8 ;  /* 0x0000000800251c82 */ /* 0x000fc80008000000 */
[----:B------:R-:W-:Y:S01]  /*21e0*/  @UP1 UMOV UR36, UR4 ;  /* 0x0000000400241c82 */ /* 0x000fe20008000000 */
[----:B------:R-:W-:Y:S05]  /*21f0*/  BRA.U !UP0, `(.L_x_40) ;  /* 0x0000000108d47547 */ /* 0x000fea000b800000 */
[----:B------:R-:W2:Y:S01]  /*2200*/  LDCU.128 UR12, c[0x0][0xb10] ;  /* 0x00016200ff0c77ac */ /* 0x000ea20008000c00 */
[----:B------:R-:W3:Y:S01]  /*2210*/  LDCU UR26, c[0x0][0xb20] ;  /* 0x00016400ff1a77ac */ /* 0x000ee20008000800 */
[----:B------:R-:W4:Y:S01]  /*2220*/  LDCU UR20, c[0x0][0xb0c] ;  /* 0x00016180ff1477ac */ /* 0x000f220008000800 */
[----:B------:R-:W1:Y:S01]  /*2230*/  LDCU.64 UR10, c[0x0][0xb28] ;  /* 0x00016500ff0a77ac */ /* 0x000e620008000a00 */
[----:B------:R-:W-:Y:S02]  /*2240*/  UISETP.NE.AND UP3, UPT, UR42, 0x1, UPT ;  /* 0x000000012a00788c */ /* 0x000fe4000bf65270 */
[----:B--2---:R-:W-:Y:S02]  /*2250*/  UIMAD.WIDE.U32 UR16, UR38, UR15, URZ ;  /* 0x0000000f261072a5 */ /* 0x004fe4000f8e00ff */
[----:B------:R-:W-:Y:S02]  /*2260*/  UIMAD.WIDE.U32 UR8, UR39, UR12, URZ ;  /* 0x0000000c270872a5 */ /* 0x000fe4000f8e00ff */
[----:B------:R-:W-:-:S02]  /*2270*/  UISETP.NE.AND UP0, UPT, UR14, 0x1, UPT ;  /* 0x000000010e00788c */ /* 0x000fc4000bf05270 */
[----:B------:R-:W-:Y:S01]  /*2280*/  UIMAD.WIDE.U32 UR22, UR27, UR15, URZ ;  /* 0x0000000f1b1672a5 */ /* 0x000fe2000f8e00ff */
[----:B------:R-:W-:Y:S02]  /*2290*/  UMOV UR16, UR17 ;  /* 0x0000001100107c82 */ /* 0x000fe40008000000 */
[----:B------:R-:W-:Y:S01]  /*22a0*/  UMOV UR8, UR9 ;  /* 0x0000000900087c82 */ /* 0x000fe20008000000 */
[----:B---3--:R-:W-:Y:S02]  /*22b0*/  USHF.R.U32.HI UR16, URZ, UR26, UR16 ;  /* 0x0000001aff107299 */ /* 0x008fe40008011610 */
[----:B----4-:R-:W-:Y:S02]  /*22c0*/  UISETP.NE.AND UP2, UPT, UR20, 0x1, UPT ;  /* 0x000000011400788c */ /* 0x010fe4000bf45270 */
[----:B------:R-:W-:Y:S02]  /*22d0*/  USHF.R.U32.HI UR8, URZ, UR13, UR8 ;  /* 0x0000000dff087299 */ /* 0x000fe40008011608 */
[----:B------:R-:W-:-:S02]  /*22e0*/  USEL UR7, UR38, UR16, !UP0 ;  /* 0x0000001026077287 */ /* 0x000fc4000c000000 */
[----:B------:R-:W-:Y:S02]  /*22f0*/  USEL UR8, UR39, UR8, !UP2 ;  /* 0x0000000827087287 */ /* 0x000fe4000d000000 */
[----:B-1----:R-:W-:Y:S01]  /*2300*/  UIMAD.WIDE.U32 UR16, UR7, UR10, URZ ;  /* 0x0000000a071072a5 */ /* 0x002fe2000f8e00ff */
[----:B------:R-:W-:Y:S01]  /*2310*/  UMOV UR4, UR23 ;  /* 0x0000001700047c82 */ /* 0x000fe20008000000 */
[----:B------:R-:W-:Y:S02]  /*2320*/  UIMAD.WIDE.U32 UR18, UR37, UR12, URZ ;  /* 0x0000000c251272a5 */ /* 0x000fe4000f8e00ff */
[----:B------:R-:W-:-:S03]  /*2330*/  UIMAD.WIDE.U32 UR22, UR8, UR10, URZ ;  /* 0x0000000a081672a5 */ /* 0x000fc6000f8e00ff */
[----:B------:R-:W-:Y:S01]  /*2340*/  UMOV UR16, UR17 ;  /* 0x0000001100107c82 */ /* 0x000fe20008000000 */
[----:B------:R-:W-:Y:S02]  /*2350*/  USHF.R.U32.HI UR4, URZ, UR26, UR4 ;  /* 0x0000001aff047299 */ /* 0x000fe40008011604 */
[----:B------:R-:W-:Y:S01]  /*2360*/  @UP3 USHF.R.U32.HI UR7, URZ, UR11, UR16 ;  /* 0x0000000bff073299 */ /* 0x000fe20008011610 */
[----:B------:R-:W-:Y:S01]  /*2370*/  UMOV UR18, UR19 ;  /* 0x0000001300127c82 */ /* 0x000fe20008000000 */
[----:B------:R-:W-:Y:S01]  /*2380*/  UMOV UR22, UR23 ;  /* 0x0000001700167c82 */ /* 0x000fe20008000000 */
[----:B------:R-:W-:Y:S02]  /*2390*/  USHF.R.U32.HI UR13, URZ, UR13, UR18 ;  /* 0x0000000dff0d7299 */ /* 0x000fe40008011612 */
[----:B------:R-:W-:Y:S02]  /*23a0*/  USEL UR4, UR27, UR4, !UP0 ;  /* 0x000000041b047287 */ /* 0x000fe4000c000000 */
[----:B------:R-:W-:-:S02]  /*23b0*/  @UP3 USHF.R.U32.HI UR8, URZ, UR11, UR22 ;  /* 0x0000000bff083299 */ /* 0x000fc40008011616 */
[----:B------:R-:W-:Y:S02]  /*23c0*/  UIMAD UR9, UR42, UR7, URZ ;  /* 0x000000072a0972a4 */ /* 0x000fe4000f8e02ff */
[----:B------:R-:W-:Y:S02]  /*23d0*/  USEL UR7, UR37, UR13, !UP2 ;  /* 0x0000000d25077287 */ /* 0x000fe4000d000000 */
[----:B------:R-:W-:Y:S02]  /*23e0*/  UIMAD UR12, UR42, UR8, URZ ;  /* 0x000000082a0c72a4 */ /* 0x000fe4000f8e02ff */
[----:B------:R-:W-:Y:S02]  /*23f0*/  UISETP.GE.AND UP0, UPT, UR4, UR9, UPT ;  /* 0x000000090400728c */ /* 0x000fe4000bf06270 */
[----:B------:R-:W-:Y:S02]  /*2400*/  UIMAD.WIDE.U32 UR16, UR4, UR10, URZ ;  /* 0x0000000a041072a5 */ /* 0x000fe4000f8e00ff */
[----:B------:R-:W-:-:S02]  /*2410*/  UISETP.GE.OR UP0, UPT, UR7, UR12, UP0 ;  /* 0x0000000c0700728c */ /* 0x000fc40008706670 */
        /* <DEDUP_REMOVED lines=19> */
.L_x_40:
[----:B------:R-:W2:Y:S02]  /*2550*/  LDCU UR4, c[0x0][0xb30] ;  /* 0x00016600ff0477ac */ /* 0x000ea40008000800 */
[----:B--2---:R-:W-:-:S09]  /*2560*/  UISETP.NE.AND UP0, UPT, UR4, 0x1, UPT ;  /* 0x000000010400788c */ /* 0x004fd2000bf05270 */
[----:B------:R-:W-:Y:S05]  /*2570*/  BRA.U UP0, `(.L_x_41) ;  /* 0x0000000100447547 */ /* 0x000fea000b800000 */
[----:B------:R-:W2:Y:S01]  /*2580*/  LDCU.128 UR12, c[0x0][0xb10] ;  /* 0x00016200ff0c77ac */ /* 0x000ea20008000c00 */
[----:B------:R-:W3:Y:S01]  /*2590*/  LDCU UR16, c[0x0][0xb0c] ;  /* 0x00016180ff1077ac */ /* 0x000ee20008000800 */
[----:B------:R-:W4:Y:S01]  /*25a0*/  LDCU UR17, c[0x0][0xb20] ;  /* 0x00016400ff1177ac */ /* 0x000f220008000800 */
[----:B--2---:R-:W-:Y:S02]  /*25b0*/  UIMAD.WIDE.U32 UR10, UR37, UR12, URZ ;  /* 0x0000000c250a72a5 */ /* 0x004fe4000f8e00ff */
[----:B------:R-:W-:Y:S02]  /*25c0*/  UIMAD.WIDE.U32 UR8, UR27, UR15, URZ ;  /* 0x0000000f1b0872a5 */ /* 0x000fe4000f8e00ff */
[----:B---3--:R-:W-:Y:S02]  /*25d0*/  UISETP.NE.AND UP2, UPT, UR16, 0x1, UPT ;  /* 0x000000011000788c */ /* 0x008fe4000bf45270 */
[----:B------:R-:W-:Y:S01]  /*25e0*/  UISETP.NE.AND UP0, UPT, UR14, 0x1, UPT ;  /* 0x000000010e00788c */ /* 0x000fe2000bf05270 */
[----:B------:R-:W-:-:S02]  /*25f0*/  UMOV UR7, UR11 ;  /* 0x0000000b00077c82 */ /* 0x000fc40008000000 */
[----:B------:R-:W-:Y:S01]  /*2600*/  UMOV UR4, UR9 ;  /* 0x0000000900047c82 */ /* 0x000fe20008000000 */
[----:B------:R-:W-:Y:S02]  /*2610*/  USHF.R.U32.HI UR7, URZ, UR13, UR7 ;  /* 0x0000000dff077299 */ /* 0x000fe40008011607 */
[----:B----4-:R-:W-:Y:S02]  /*2620*/  USHF.R.U32.HI UR4, URZ, UR17, UR4 ;  /* 0x00000011ff047299 */ /* 0x010fe40008011604 */
[----:B------:R-:W-:Y:S02]  /*2630*/  USEL UR7, UR37, UR7, !UP2 ;  /* 0x0000000725077287 */ /* 0x000fe4000d000000 */
[----:B------:R-:W-:-:S04]  /*2640*/  USEL UR4, UR27, UR4, !UP0 ;  /* 0x000000041b047287 */ /* 0x000fc8000c000000 */
[----:B------:R-:W-:Y:S02]  /*2650*/  UIADD3 UR8, UPT, UPT, UR7, -UR4, URZ ;  /* 0x8000000407087290 */ /* 0x000fe4000fffe0ff */
[----:B------:R-:W-:Y:S02]  /*2660*/  UIADD3 UR4, UPT, UPT, -UR7, UR4, URZ ;  /* 0x0000000407047290 */ /* 0x000fe4000fffe1ff */
[----:B------:R-:W-:Y:S02]  /*2670*/  UIMAD UR27, UR8, UR14, UR27 ;  /* 0x0000000e081b72a4 */ /* 0x000fe4000f8e021b */
[----:B------:R-:W-:-:S12]  /*2680*/  UIMAD UR37, UR4, UR16, UR37 ;  /* 0x00000010042572a4 */ /* 0x000fd8000f8e0225 */
.L_x_41:
[----:B------:R-:W-:Y:S01]  /*2690*/  VIADD R11, R11, 0x1 ;  /* 0x000000010b0b7836 */ /* 0x000fe20000000000 */
[----:B------:R-:W-:Y:S02]  /*26a0*/  R2UR UR7, R77 ;  /* 0x000000004d0772ca */ /* 0x000fe400000e0000 */
[----:B------:R-:W-:Y:S02]  /*26b0*/  R2UR UR4, R76 ;  /* 0x000000004c0472ca */ /* 0x000fe400000e0000 */
[C---:B------:R-:W-:Y:S02]  /*26c0*/  ISETP.NE.AND P0, PT, R11.reuse, 0x2, PT ;  /* 0x000000020b00780c */ /* 0x040fe40003f05270 */
[----:B------:R-:W-:Y:S02]  /*26d0*/  PLOP3.LUT P1, PT, PT, PT, PT, 0x80, 0x8 ;  /* 0x000000000008781c */ /* 0x000fe40003f2f070 */
[----:B-1----:R-:W-:Y:S02]  /*26e0*/  SEL R0, RZ, 0x1, P0 ;  /* 0x00000001ff007807 */ /* 0x002fe40000000000 */
[----:B------:R-:W-:-:S02]  /*26f0*/  SEL R11, R11, RZ, P0 ;  /* 0x000000ff0b0b7207 */ /* 0x000fc40000000000 */
[----:B------:R-:W-:Y:S01]  /*2700*/  LOP3.LUT R10, R10, R0, RZ, 0x3c, !PT ;  /* 0x000000000a0a7212 */ /* 0x000fe200078e3cff */
[----:B------:R-:W-:Y:S02]  /*2710*/  UIADD3 UR16, UPT, UPT, UR37, UR7, URZ ;  /* 0x0000000725107290 */ /* 0x000fe4000fffe0ff */
[----:B------:R-:W-:Y:S01]  /*2720*/  UIADD3 UR20, UPT, UPT, UR27, UR4, URZ ;  /* 0x000000041b147290 */ /* 0x000fe2000fffe0ff */
[----:B------:R-:W-:Y:S11]  /*2730*/  BRA.U UP1, `(.L_x_42) ;  /* 0xfffffff1013c7547 */ /* 0x000ff6000b83ffff */
[----:B------:R-:W-:Y:S01]  /*2740*/  UIADD3 UR7, UPT, UPT, UR6, 0x20, URZ ;  /* 0x0000002006077890 */ /* 0x000fe2000fffe0ff */
[----:B------:R-:W-:-:S03]  /*2750*/  SHF.L.U32 R2, R12, 0x1f, RZ ;  /* 0x0000001f0c027819 */ /* 0x000fc600000006ff */
[----:B------:R-:W-:-:S09]  /*2760*/  ULEA UR4, UR5, UR7, 0x3 ;  /* 0x0000000705047291 */ /* 0x000fd2000f8e18ff */
[----:B------:R-:W1:Y:S02]  /*2770*/  SYNCS.PHASECHK.TRANS64.TRYWAIT P0, [UR4], R2 ;  /* 0x00000002ff0075a7 */ /* 0x000e640008001104 */
[----:B-1----:R-:W-:Y:S05]  /*2780*/  @!P0 BRA `(.L_x_43) ;  /* 0x0000006c00fc8947 */ /* 0x002fea0003800000 */
.L_x_137:
[----:B------:R-:W-:-:S04]  /*2790*/  UIADD3 UR4, UPT, UPT, UR5, 0x1, URZ ;  /* 0x0000000105047890 */ /* 0x000fc8000fffe0ff */
[----:B------:R-:W-:-:S04]  /*27a0*/  UISETP.NE.AND UP0, UPT, UR4, 0x4, UPT ;  /* 0x000000040400788c */ /* 0x000fc8000bf05270 */
[----:B------:R-:W-:Y:S02]  /*27b0*/  USEL UR6, URZ, 0x1, UP0 ;  /* 0x00000001ff067887 */ /* 0x000fe40008000000 */
[----:B------:R-:W-:-:S04]  /*27c0*/  USEL UR4, UR4, URZ, UP0 ;  /* 0x000000ff04047287 */ /* 0x000fc80008000000 */
[----:B------:R-:W-:Y:S01]  /*27d0*/  ULEA UR5, UR4, UR7, 0x3 ;  /* 0x0000000704057291 */ /* 0x000fe2000f8e18ff */
[----:B-1----:R-:W-:-:S04]  /*27e0*/  LOP3.LUT R2, R12, UR6, RZ, 0x3c, !PT ;  /* 0x000000060c027c12 */ /* 0x002fc8000f8e3cff */
[----:B------:R-:W-:-:S04]  /*27f0*/  SHF.L.U32 R3, R2, 0x1f, RZ ;  /* 0x0000001f02037819 */ /* 0x000fc800000006ff */
[----:B------:R-:W1:Y:S02]  /*2800*/  SYNCS.PHASECHK.TRANS64.TRYWAIT P0, [UR5], R3 ;  /* 0x00000003ff0075a7 */ /* 0x000e640008001105 */
[----:B-1----:R-:W-:Y:S05]  /*2810*/  @!P0 BRA `(.L_x_44) ;  /* 0x0000006c00f08947 */ /* 0x002fea0003800000 */
.L_x_139:
[----:B------:R-:W-:-:S04]  /*2820*/  UIADD3 UR4, UPT, UPT, UR4, 0x1, URZ ;  /* 0x0000000104047890 */ /* 0x000fc8000fffe0ff */
[----:B------:R-:W-:-:S04]  /*2830*/  UISETP.NE.AND UP0, UPT, UR4, 0x4, UPT ;  /* 0x000000040400788c */ /* 0x000fc8000bf05270 */
[----:B------:R-:W-:Y:S02]  /*2840*/  USEL UR6, URZ, 0x1, UP0 ;  /* 0x00000001ff067887 */ /* 0x000fe40008000000 */
[----:B------:R-:W-:-:S04]  /*2850*/  USEL UR4, UR4, URZ, UP0 ;  /* 0x000000ff04047287 */ /* 0x000fc80008000000 */
[----:B------:R-:W-:Y:S01]  /*2860*/  ULEA UR5, UR4, UR7, 0x3 ;  /* 0x0000000704057291 */ /* 0x000fe2000f8e18ff */
[----:B------:R-:W-:-:S04]  /*2870*/  LOP3.LUT R2, R2, UR6, RZ, 0x3c, !PT ;  /* 0x0000000602027c12 */ /* 0x000fc8000f8e3cff */
[----:B-1----:R-:W-:-:S04]  /*2880*/  SHF.L.U32 R3, R2, 0x1f, RZ ;  /* 0x0000001f02037819 */ /* 0x002fc800000006ff */
[----:B------:R-:W1:Y:S02]  /*2890*/  SYNCS.PHASECHK.TRANS64.TRYWAIT P0, [UR5], R3 ;  /* 0x00000003ff0075a7 */ /* 0x000e640008001105 */
[----:B-1----:R-:W-:Y:S05]  /*28a0*/  @!P0 BRA `(.L_x_45) ;  /* 0x0000006c00e48947 */ /* 0x002fea0003800000 */
.L_x_141:
[----:B------:R-:W-:-:S04]  /*28b0*/  UIADD3 UR4, UPT, UPT, UR4, 0x1, URZ ;  /* 0x0000000104047890 */ /* 0x000fc8000fffe0ff */
[----:B------:R-:W-:-:S04]  /*28c0*/  UISETP.NE.AND UP0, UPT, UR4, 0x4, UPT ;  /* 0x000000040400788c */ /* 0x000fc8000bf05270 */
[----:B------:R-:W-:Y:S02]  /*28d0*/  USEL UR5, URZ, 0x1, UP0 ;  /* 0x00000001ff057887 */ /* 0x000fe40008000000 */
[----:B------:R-:W-:-:S04]  /*28e0*/  USEL UR4, UR4, URZ, UP0 ;  /* 0x000000ff04047287 */ /* 0x000fc80008000000 */
[----:B------:R-:W-:Y:S01]  /*28f0*/  ULEA UR4, UR4, UR7, 0x3 ;  /* 0x0000000704047291 */ /* 0x000fe2000f8e18ff */
[----:B------:R-:W-:-:S04]  /*2900*/  LOP3.LUT R2, R2, UR5, RZ, 0x3c, !PT ;  /* 0x0000000502027c12 */ /* 0x000fc8000f8e3cff */
[----:B------:R-:W-:Y:S01]  /*2910*/  SHF.L.U32 R2, R2, 0x1f, RZ ;  /* 0x0000001f02027819 */ /* 0x000fe200000006ff */
[----:B-1----:R-:W-:-:S07]  /*2920*/  IMAD.U32 R0, RZ, RZ, UR4 ;  /* 0x00000004ff007e24 */ /* 0x002fce000f8e00ff */
.L_x_46:
[----:B-1----:R1:W2:Y:S02]  /*2930*/  SYNCS.PHASECHK.TRANS64.TRYWAIT P0, [R0+URZ], R2 ;  /* 0x00000002000075a7 */ /* 0x0022a400080011ff */
[----:B--2---:R-:W-:Y:S05]  /*2940*/  @!P0 NANOSLEEP.SYNCS 0x989680 ;  /* 0x009896800000895d */ /* 0x004fea0003900000 */
[----:B------:R-:W2:Y:S02]  /*2950*/  @!P0 SYNCS.PHASECHK.TRANS64 P0, [R0+URZ], R2 ;  /* 0x00000002000085a7 */ /* 0x000ea400080010ff */
[----:B--2---:R-:W-:Y:S05]  /*2960*/  @P0 EXIT ;  /* 0x000000000000094d */ /* 0x004fea0003800000 */
[----:B------:R-:W-:Y:S05]  /*2970*/  BRA `(.L_x_46) ;  /* 0xfffffffc00ec7947 */ /* 0x000fea000383ffff */
.L_x_22:
[----:B------:R-:W-:-:S04]  /*2980*/  UISETP.NE.AND UP0, UPT, UR45, URZ, UPT ;  /* 0x000000ff2d00728c */ /* 0x000fc8000bf05270 */
[----:B------:R-:W-:-:S09]  /*2990*/  UISETP.NE.OR UP0, UPT, UR17, 0x1, UP0 ;  /* 0x000000011100788c */ /* 0x000fd20008705670 */
[----:B------:R-:W-:Y:S05]  /*29a0*/  BRA.U UP0, `(.L_x_47) ;  /* 0x0000000500487547 */ /* 0x000fea000b800000 */
[----:B------:R-:W-:Y:S01]  /*29b0*/  ISETP.GE.U32.AND P2, PT, R0, 0x2, PT ;  /* 0x000000020000780c */ /* 0x000fe20003f46070 */
[----:B------:R-:W-:Y:S01]  /*29c0*/  IMAD.MOV.U32 R12, RZ, RZ, 0x1 ;  /* 0x00000001ff0c7424 */ /* 0x000fe200078e00ff */
[----:B------:R-:W-:Y:S02]  /*29d0*/  CS2R R10, SRZ ;  /* 0x00000000000a7805 */ /* 0x000fe4000001ff00 */
[----:B------:R-:W-:Y:S01]  /*29e0*/  CS2R R8, SRZ ;  /* 0x0000000000087805 */ /* 0x000fe2000001ff00 */
[----:B------:R-:W-:Y:S01]  /*29f0*/  UMOV UR6, 0x400 ;  /* 0x0000040000067882 */ /* 0x000fe20000000000 */
[----:B------:R-:W-:Y:S01]  /*2a00*/  UMOV UR5, URZ ;  /* 0x000000ff00057c82 */ /* 0x000fe20008000000 */
[----:B------:R-:W-:-:S12]  /*2a10*/  ULEA UR6, UR45, UR6, 0x18 ;  /* 0x000000062d067291 */ /* 0x000fd8000f8ec0ff */
.L_x_51:
[----:B------:R-:W-:Y:S02]  /*2a20*/  LEA R2, R8, UR6, 0x3 ;  /* 0x0000000608027c11 */ /* 0x000fe4000f8e18ff */
[----:B------:R-:W-:-:S03]  /*2a30*/  SHF.L.U32 R4, R9, 0x1f, RZ ;  /* 0x0000001f09047819 */ /* 0x000fc600000006ff */
[----:B------:R-:W-:Y:S01]  /*2a40*/  VIADD R5, R2, 0x100 ;  /* 0x0000010002057836 */ /* 0x000fe20000000000 */
[----:B------:R-:W1:Y:S02]  /*2a50*/  SYNCS.PHASECHK.TRANS64.TRYWAIT P0, [R2+URZ+0xf0], R4 ;  /* 0x0000f004020075a7 */ /* 0x000e6400080011ff */
[----:B-1----:R-:W-:Y:S05]  /*2a60*/  @!P0 BRA `(.L_x_48) ;  /* 0x0000006c008c8947 */ /* 0x002fea0003800000 */
.L_x_142:
[----:B------:R-:W-:Y:S01]  /*2a70*/  ULEA UR4, UR5, UR6, 0x3 ;  /* 0x0000000605047291 */ /* 0x000fe2000f8e18ff */
[----:B-1----:R-:W-:Y:S01]  /*2a80*/  PRMT R2, RZ, 0x654, R5 ;  /* 0x00000654ff027816 */ /* 0x002fe20000000005 */
[----:B------:R-:W-:Y:S01]  /*2a90*/  @!P2 IMAD.MOV.U32 R4, RZ, RZ, 0x10 ;  /* 0x00000010ff04a424 */ /* 0x000fe200078e00ff */
[----:B------:R-:W-:Y:S01]  /*2aa0*/  SHF.L.U32 R5, R12, 0x1f, RZ ;  /* 0x0000001f0c057819 */ /* 0x000fe200000006ff */
[----:B------:R-:W-:Y:S01]  /*2ab0*/  UIADD3 UR7, UPT, UPT, UR4, 0x90, URZ ;  /* 0x0000009004077890 */ /* 0x000fe2000fffe0ff */
[----:B------:R1:W-:Y:S05]  /*2ac0*/  SYNCS.ARRIVE.TRANS64.RED.A1T0 RZ, [R2+URZ], RZ ;  /* 0x000000ff02ff79a7 */ /* 0x0003ea00081004ff */
[----:B------:R-:W-:Y:S01]  /*2ad0*/  IMAD.U32 R6, RZ, RZ, UR7 ;  /* 0x00000007ff067e24 */ /* 0x000fe2000f8e00ff */
[----:B------:R-:W2:Y:S04]  /*2ae0*/  SYNCS.PHASECHK.TRANS64.TRYWAIT P0, [UR4+0xa0], R5 ;  /* 0x0000a005ff0075a7 */ /* 0x000ea80008001104 */
[----:B------:R-:W-:Y:S01]  /*2af0*/  PRMT R6, R0, 0x654, R6 ;  /* 0x0000065400067816 */ /* 0x000fe20000000006 */
[----:B-12---:R-:W-:Y:S06]  /*2b00*/  @!P0 BRA `(.L_x_49) ;  /* 0x0000006c00788947 */ /* 0x006fec0003800000 */
.L_x_144:
[----:B------:R-:W-:Y:S01]  /*2b10*/  ULEA UR8, UR5, UR6, 0x4 ;  /* 0x0000000605087291 */ /* 0x000fe2000f8e20ff */
[----:B------:R-:W-:Y:S01]  /*2b20*/  SEL R3, R6, R3, !P2 ;  /* 0x0000000306037207 */ /* 0x000fe20005000000 */
[----:B------:R-:W-:Y:S01]  /*2b30*/  UIADD3 UR9, UPT, UPT, UR4, 0x90, URZ ;  /* 0x0000009004097890 */ /* 0x000fe2000fffe0ff */
[----:B-1----:R-:W-:Y:S01]  /*2b40*/  LEA R2, R11, UR6, 0x3 ;  /* 0x000000060b027c11 */ /* 0x002fe2000f8e18ff */
[----:B------:R-:W-:Y:S01]  /*2b50*/  UIADD3 UR8, UPT, UPT, UR8, 0x120, URZ ;  /* 0x0000012008087890 */ /* 0x000fe2000fffe0ff */
[----:B------:R1:W-:Y:S01]  /*2b60*/  @!P2 SYNCS.ARRIVE.TRANS64.RED RZ, [R3+URZ], R4 ;  /* 0x0000000403ffa9a7 */ /* 0x0003e200080004ff */
[----:B------:R-:W-:Y:S01]  /*2b70*/  UIADD3 UR4, UPT, UPT, UR5, 0x1, URZ ;  /* 0x0000000105047890 */ /* 0x000fe2000fffe0ff */
[----:B------:R-:W-:-:S03]  /*2b80*/  VIADD R8, R8, 0x1 ;  /* 0x0000000108087836 */ /* 0x000fc60000000000 */
[----:B------:R-:W-:Y:S02]  /*2b90*/  UISETP.NE.AND UP0, UPT, UR4, 0x2, UPT ;  /* 0x000000020400788c */ /* 0x000fe4000bf05270 */
[----:B------:R-:W-:Y:S01]  /*2ba0*/  ISETP.NE.AND P0, PT, R8, 0x2, PT ;  /* 0x000000020800780c */ /* 0x000fe20003f05270 */
[----:B------:R-:W-:Y:S06]  /*2bb0*/  UGETNEXTWORKID.BROADCAST [UR8], [UR9] ;  /* 0x00000000080073ca */ /* 0x000fec0008000100 */
[----:B------:R-:W-:Y:S02]  /*2bc0*/  USEL UR7, URZ, 0x1, UP0 ;  /* 0x00000001ff077887 */ /* 0x000fe40008000000 */
[----:B------:R-:W-:-:S04]  /*2bd0*/  USEL UR5, UR4, URZ, UP0 ;  /* 0x000000ff04057287 */ /* 0x000fc80008000000 */
[----:B------:R-:W-:Y:S02]  /*2be0*/  LOP3.LUT R12, R12, UR7, RZ, 0x3c, !PT ;  /* 0x000000070c0c7c12 */ /* 0x000fe4000f8e3cff */
[----:B-1----:R-:W-:-:S04]  /*2bf0*/  SHF.L.U32 R4, R10, 0x1f, RZ ;  /* 0x0000001f0a047819 */ /* 0x002fc800000006ff */
[----:B------:R-:W1:Y:S02]  /*2c00*/  SYNCS.PHASECHK.TRANS64.TRYWAIT P1, [R2+URZ+0x90], R4 ;  /* 0x00009004020075a7 */ /* 0x000e6400080211ff */
[----:B-1----:R-:W-:Y:S05]  /*2c10*/  @!P1 BRA `(.L_x_50) ;  /* 0x0000006c004c9947 */ /* 0x002fea0003800000 */
.L_x_145:
[C---:B-1----:R-:W-:Y:S01]  /*2c20*/  LEA R4, R11.reuse, UR6, 0x4 ;  /* 0x000000060b047c11 */ /* 0x042fe2000f8e20ff */
[----:B------:R-:W-:Y:S01]  /*2c30*/  VIADD R2, R2, 0xa0 ;  /* 0x000000a002027836 */ /* 0x000fe20000000000 */
[----:B------:R-:W-:Y:S01]  /*2c40*/  SEL R8, R8, RZ, P0 ;  /* 0x000000ff08087207 */ /* 0x000fe20000000000 */
[----:B------:R-:W-:-:S03]  /*2c50*/  VIADD R11, R11, 0x1 ;  /* 0x000000010b0b7836 */ /* 0x000fc60000000000 */
[----:B------:R-:W1:Y:S01]  /*2c60*/  LDS.128 R4, [R4+0x120] ;  /* 0x0001200004047984 */ /* 0x000e620000000c00 */
[----:B------:R-:W-:Y:S02]  /*2c70*/  PRMT R2, RZ, 0x654, R2 ;  /* 0x00000654ff027816 */ /* 0x000fe40000000002 */
[C---:B------:R-:W-:Y:S01]  /*2c80*/  ISETP.NE.AND P1, PT, R11.reuse, 0x2, PT ;  /* 0x000000020b00780c */ /* 0x040fe20003f25270 */
[----:B------:R-:W-:Y:S01]  /*2c90*/  @!PT LDS RZ, [RZ] ;  /* 0x00000000fffff984 */ /* 0x000fe20000000800 */
[----:B------:R-:W-:Y:S01]  /*2ca0*/  @!PT LDS RZ, [RZ] ;  /* 0x00000000fffff984 */ /* 0x000fe20000000800 */
[----:B------:R-:W-:Y:S01]  /*2cb0*/  @!PT LDS RZ, [RZ] ;  /* 0x00000000fffff984 */ /* 0x000fe20000000800 */
[----:B------:R-:W-:Y:S01]  /*2cc0*/  @!PT LDS RZ, [RZ] ;  /* 0x00000000fffff984 */ /* 0x000fe20000000800 */
[----:B------:R2:W-:Y:S06]  /*2cd0*/  MEMBAR.ALL.CTA ;  /* 0x0000000000007992 */ /* 0x0005ec0000008000 */
[----:B--2---:R-:W2:Y:S01]  /*2ce0*/  FENCE.VIEW.ASYNC.S ;  /* 0x00000000000073c6 */ /* 0x004ea20000000000 */
[----:B------:R-:W-:Y:S01]  /*2cf0*/  SEL R11, R11, RZ, P1 ;  /* 0x000000ff0b0b7207 */ /* 0x000fe20000800000 */
[----:B--2---:R2:W-:Y:S01]  /*2d00*/  SYNCS.ARRIVE.TRANS64.RED.A1T0 RZ, [R2+URZ], RZ ;  /* 0x000000ff02ff79a7 */ /* 0x0045e200081004ff */
[----:B-1----:R-:W-:-:S02]  /*2d10*/  LOP3.LUT P3, RZ, R6, 0x1, RZ, 0xc0, !PT ;  /* 0x0000000106ff7812 */ /* 0x002fc4000786c0ff */
[----:B------:R-:W-:-:S04]  /*2d20*/  SEL R4, RZ, 0x1, P1 ;  /* 0x00000001ff047807 */ /* 0x000fc80000800000 */
[----:B------:R-:W-:Y:S02]  /*2d30*/  LOP3.LUT R10, R10, R4, RZ, 0x3c, !PT ;  /* 0x000000040a0a7212 */ /* 0x000fe400078e3cff */
[----:B--2---:R-:W-:-:S04]  /*2d40*/  SEL R2, RZ, 0x1, P0 ;  /* 0x00000001ff027807 */ /* 0x004fc80000000000 */
[----:B------:R-:W-:Y:S01]  /*2d50*/  LOP3.LUT R9, R9, R2, RZ, 0x3c, !PT ;  /* 0x0000000209097212 */ /* 0x000fe200078e3cff */
[----:B------:R-:W-:Y:S06]  /*2d60*/  @P3 BRA `(.L_x_51) ;  /* 0xfffffffc002c3947 */ /* 0x000fec000383ffff */
[----:B------:R-:W-:Y:S01]  /*2d70*/  ULEA UR4, UR5, UR6, 0x3 ;  /* 0x0000000605047291 */ /* 0x000fe2000f8e18ff */
[----:B------:R-:W-:-:S08]  /*2d80*/  SHF.L.U32 R2, R12, 0x1f, RZ ;  /* 0x0000001f0c027819 */ /* 0x000fd000000006ff */
[----:B------:R-:W1:Y:S02]  /*2d90*/  SYNCS.PHASECHK.TRANS64 P0, [UR4+0xa0], R2 ;  /* 0x0000a002ff0075a7 */ /* 0x000e640008001004 */
[----:B-1----:R-:W-:Y:S05]  /*2da0*/  @P0 BRA `(.L_x_52) ;  /* 0x0000000000080947 */ /* 0x002fea0003800000 */
[----:B------:R-:W1:Y:S02]  /*2db0*/  SYNCS.PHASECHK.TRANS64.TRYWAIT P0, [UR4+0xa0], R2 ;  /* 0x0000a002ff0075a7 */ /* 0x000e640008001104 */
[----:B-1----:R-:W-:Y:S05]  /*2dc0*/  @!P0 BRA `(.L_x_53) ;  /* 0x0000006800f48947 */ /* 0x002fea0003800000 */
.L_x_52:
[----:B------:R-:W-:-:S04]  /*2dd0*/  UIADD3 UR7, UPT, UPT, UR5, 0x1, URZ ;  /* 0x0000000105077890 */ /* 0x000fc8000fffe0ff */
[----:B------:R-:W-:-:S04]  /*2de0*/  UISETP.NE.AND UP0, UPT, UR7, 0x2, UPT ;  /* 0x000000020700788c */ /* 0x000fc8000bf05270 */
[----:B------:R-:W-:Y:S02]  /*2df0*/  USEL UR8, URZ, 0x1, UP0 ;  /* 0x00000001ff087887 */ /* 0x000fe40008000000 */
[----:B------:R-:W-:-:S04]  /*2e00*/  USEL UR7, UR7, URZ, UP0 ;  /* 0x000000ff07077287 */ /* 0x000fc80008000000 */
[----:B------:R-:W-:Y:S01]  /*2e10*/  ULEA UR7, UR7, UR6, 0x3 ;  /* 0x0000000607077291 */ /* 0x000fe2000f8e18ff */
[----:B-1----:R-:W-:-:S04]  /*2e20*/  LOP3.LUT R2, R12, UR8, RZ, 0x3c, !PT ;  /* 0x000000080c027c12 */ /* 0x002fc8000f8e3cff */
[----:B------:R-:W-:-:S04]  /*2e30*/  SHF.L.U32 R0, R2, 0x1f, RZ ;  /* 0x0000001f02007819 */ /* 0x000fc800000006ff */
[----:B------:R-:W1:Y:S02]  /*2e40*/  SYNCS.PHASECHK.TRANS64 P0, [UR7+0xa0], R0 ;  /* 0x0000a000ff0075a7 */ /* 0x000e640008001007 */
[----:B-1----:R-:W-:Y:S05]  /*2e50*/  @P0 EXIT ;  /* 0x000000000000094d */ /* 0x002fea0003800000 */
[----:B------:R-:W-:Y:S02]  /*2e60*/  SHF.L.U32 R2, R2, 0x1f, RZ ;  /* 0x0000001f02027819 */ /* 0x000fe400000006ff */
[----:B------:R-:W-:-:S07]  /*2e70*/  MOV R0, UR7 ;  /* 0x0000000700007c02 */ /* 0x000fce0008000f00 */
.L_x_54:
[----:B-1----:R1:W2:Y:S02]  /*2e80*/  SYNCS.PHASECHK.TRANS64.TRYWAIT P0, [R0+URZ+0xa0], R2 ;  /* 0x0000a002000075a7 */ /* 0x0022a400080011ff */
[----:B--2---:R-:W-:Y:S05]  /*2e90*/  @!P0 NANOSLEEP.SYNCS 0x989680 ;  /* 0x009896800000895d */ /* 0x004fea0003900000 */
[----:B------:R-:W2:Y:S02]  /*2ea0*/  @!P0 SYNCS.PHASECHK.TRANS64 P0, [R0+URZ+0xa0], R2 ;  /* 0x0000a002000085a7 */ /* 0x000ea400080010ff */
[----:B--2---:R-:W-:Y:S05]  /*2eb0*/  @P0 EXIT ;  /* 0x000000000000094d */ /* 0x004fea0003800000 */
[----:B------:R-:W-:Y:S05]  /*2ec0*/  BRA `(.L_x_54) ;  /* 0xfffffffc00ec7947 */ /* 0x000fea000383ffff */
.L_x_47:
[----:B------:R-:W-:Y:S05]  /*2ed0*/  BRA.U UP4, `(.L_x_55) ;  /* 0x0000000d04807547 */ /* 0x000fea000b800000 */
[----:B------:R-:W-:Y:S01]  /*2ee0*/  UMOV UR4, 0x40 ;  /* 0x0000004000047882 */ /* 0x000fe20000000000 */
[----:B------:R-:W-:Y:S01]  /*2ef0*/  NOP ;  /* 0x0000000000007918 */ /* 0x000fe20000000000 */
[----:B------:R-:W-:Y:S01]  /*2f00*/  ULEA UR5, UR45, UR4, 0x18 ;  /* 0x000000042d057291 */ /* 0x000fe2000f8ec0ff */
[----:B------:R-:W-:Y:S02]  /*2f10*/  UMOV UR6, 0x400 ;  /* 0x0000040000067882 */ /* 0x000fe40000000000 */
[----:B------:R-:W-:-:S06]  /*2f20*/  ULEA UR6, UR45, UR6, 0x18 ;  /* 0x000000062d067291 */ /* 0x000fcc000f8ec0ff */
[----:B------:R-:W1:Y:S02]  /*2f30*/  LDS.U8 R0, [UR5+0x1c] ;  /* 0x00001c05ff007984 */ /* 0x000e640008000000 */
[----:B-1----:R-:W-:-:S13]  /*2f40*/  ISETP.NE.AND P0, PT, R0, RZ, PT ;  /* 0x000000ff0000720c */ /* 0x002fda0003f05270 */
[----:B------:R-:W-:Y:S05]  /*2f50*/  @P0 BRA `(.L_x_56) ;  /* 0x0000000000580947 */ /* 0x000fea0003800000 */
[----:B------:R-:W-:-:S13]  /*2f60*/  ELECT P0, URZ, PT ;  /* 0x0000000000ff782f */ /* 0x000fda0003800000 */
[----:B------:R-:W-:Y:S05]  /*2f70*/  @!P0 BRA `(.L_x_57) ;  /* 0x0000000000608947 */ /* 0x000fea0003800000 */
[----:B------:R-:W-:Y:S01]  /*2f80*/  UMOV UR4, 0x10 ;  /* 0x0000001000047882 */ /* 0x000fe20000000000 */
[----:B------:R-:W-:Y:S01]  /*2f90*/  HFMA2 R0, -RZ, RZ, 0, 5.9604644775390625e-08 ;  /* 0x00000001ff007431 */ /* 0x000fe200000001ff */
[----:B------:R-:W-:-:S03]  /*2fa0*/  MOV R3, 0xffff ;  /* 0x0000ffff00037802 */ /* 0x000fc60000000f00 */
[----:B------:R-:W-:Y:S04]  /*2fb0*/  DEPBAR.LE SB1, 0x36 ;  /* 0x00009d800000791a */ /* 0x000fe80000000000 */
[----:B------:R-:W1:Y:S02]  /*2fc0*/  UTCATOMSWS.FIND_AND_SET.ALIGN UP0, UR4, UR4 ;  /* 0x00000004000475e3 */ /* 0x000e640008000800 */
[----:B-1----:R-:W-:Y:S01]  /*2fd0*/  MOV R4, UR4 ;  /* 0x0000000400047c02 */ /* 0x002fe20008000f00 */
[----:B------:R-:W-:Y:S06]  /*2fe0*/  BRA.U UP0, `(.L_x_58) ;  /* 0x0000000100187547 */ /* 0x000fec000b800000 */
.L_x_59:
[----:B------:R-:W-:Y:S05]  /*2ff0*/  NANOSLEEP 0x64 ;  /* 0x000000640000795d */ /* 0x000fea0003800000 */
[----:B------:R-:W-:-:S05]  /*3000*/  UMOV UR4, 0x10 ;  /* 0x0000001000047882 */ /* 0x000fca0000000000 */
[----:B------:R-:W-:Y:S04]  /*3010*/  DEPBAR.LE SB1, 0x36 ;  /* 0x00009d800000791a */ /* 0x000fe80000000000 */
[----:B------:R-:W1:Y:S02]  /*3020*/  UTCATOMSWS.FIND_AND_SET.ALIGN UP0, UR4, UR4 ;  /* 0x00000004000475e3 */ /* 0x000e640008000800 */
[----:B-1----:R-:W-:Y:S01]  /*3030*/  MOV R4, UR4 ;  /* 0x0000000400047c02 */ /* 0x002fe20008000f00 */
[----:B------:R-:W-:Y:S05]  /*3040*/  BRA.U !UP0, `(.L_x_59) ;  /* 0xfffffffd08e87547 */ /* 0x000fea000b83ffff */
.L_x_58:
[-C--:B------:R-:W-:Y:S02]  /*3050*/  SHF.L.U32 R3, R3, R4.reuse, RZ ;  /* 0x0000000403037219 */ /* 0x080fe400000006ff */
[----:B------:R-:W-:Y:S01]  /*3060*/  SHF.L.U32 R0, R0, R4, RZ ;  /* 0x0000000400007219 */ /* 0x000fe200000006ff */
[----:B------:R-:W-:Y:S02]  /*3070*/  IMAD.SHL.U32 R4, R4, 0x20, RZ ;  /* 0x0000002004047824 */ /* 0x000fe400078e00ff */
[----:B------:R1:W-:Y:S04]  /*3080*/  ATOMS.OR RZ, [UR5+0x14], R3 ;  /* 0x00001403ffff798c */ /* 0x0003e8000b000005 */
[----:B------:R1:W-:Y:S04]  /*3090*/  ATOMS.OR RZ, [UR5+0x18], R0 ;  /* 0x00001800ffff798c */ /* 0x0003e8000b000005 */
[----:B------:R1:W-:Y:S01]  /*30a0*/  STS [UR6+0x140], R4 ;  /* 0x00014004ff007988 */ /* 0x0003e20008000806 */
[----:B------:R-:W-:Y:S05]  /*30b0*/  BRA `(.L_x_57) ;  /* 0x0000000000107947 */ /* 0x000fea0003800000 */
.L_x_56:
[----:B------:R-:W-:Y:S02]  /*30c0*/  MOV R0, 0xffffffff ;  /* 0xffffffff00007802 */ /* 0x000fe40000000f00 */
[----:B------:R-:W-:-:S03]  /*30d0*/  MOV R4, 0x3100 ;  /* 0x0000310000047802 */ /* 0x000fc60000000f00 */
[----:B------:R1:W-:Y:S04]  /*30e0*/  STS [UR6+0x140], R0 ;  /* 0x00014000ff007988 */ /* 0x0003e80008000806 */
[----:B-1---5:R-:W-:Y:S05]  /*30f0*/  CALL.REL.NOINC `($__internal_1_$__cuda_sm10x_tcgen05_guardrail_trap_phase_invalid_during_alloc) ;  /* 0x00000070003c7944 */ /* 0x022fea0003c00000 */
.L_x_57:
[----:B------:R-:W-:Y:S05]  /*3100*/  WARPSYNC.ALL ;  /* 0x0000000000007948 */ /* 0x000fea0003800000 */
[----:B------:R-:W2:Y:S01]  /*3110*/  S2UR UR4, SR_CgaCtaId ;  /* 0x00000000000479c3 */ /* 0x000ea20000008800 */
[----:B------:R-:W-:Y:S01]  /*3120*/  UMOV UR13, 0x400 ;  /* 0x00000400000d7882 */ /* 0x000fe20000000000 */
[----:B------:R-:W-:-:S06]  /*3130*/  NOP ;  /* 0x0000000000007918 */ /* 0x000fcc0000000000 */
[----:B------:R-:W-:Y:S06]  /*3140*/  BAR.ARV 0x6, 0xa0 ;  /* 0x0182800000007b1d */ /* 0x000fec0000002000 */
[----:B------:R-:W3:Y:S01]  /*3150*/  LDCU UR5, c[0x0][0x38c] ;  /* 0x00007180ff0577ac */ /* 0x000ee20008000800 */
[----:B------:R-:W-:Y:S01]  /*3160*/  LOP3.LUT R2, R2, 0xffff, RZ, 0xc0, !PT ;  /* 0x0000ffff02027812 */ /* 0x000fe200078ec0ff */
[----:B------:R-:W-:Y:S01]  /*3170*/  IMAD.MOV.U32 R11, RZ, RZ, 0x1 ;  /* 0x00000001ff0b7424 */ /* 0x000fe200078e00ff */
[----:B------:R-:W-:Y:S01]  /*3180*/  CS2R R8, SRZ ;  /* 0x0000000000087805 */ /* 0x000fe2000001ff00 */
[----:B------:R-:W4:Y:S01]  /*3190*/  LDCU UR8, c[0x0][0x38c] ;  /* 0x00007180ff0877ac */ /* 0x000f220008000800 */
[----:B------:R-:W-:Y:S01]  /*31a0*/  R2UR UR15, R2 ;  /* 0x00000000020f72ca */ /* 0x000fe200000e0000 */
[----:B------:R-:W-:Y:S01]  /*31b0*/  IMAD.MOV.U32 R10, RZ, RZ, RZ ;  /* 0x000000ffff0a7224 */ /* 0x000fe200078e00ff */
[----:B------:R-:W-:Y:S01]  /*31c0*/  UMOV UR18, URZ ;  /* 0x000000ff00127c82 */ /* 0x000fe20008000000 */
[----:B------:R-:W-:Y:S01]  /*31d0*/  UMOV UR10, URZ ;  /* 0x000000ff000a7c82 */ /* 0x000fe20008000000 */
[----:B--2---:R-:W-:Y:S01]  /*31e0*/  ULEA UR13, UR4, UR13, 0x18 ;  /* 0x0000000d040d7291 */ /* 0x004fe2000f8ec0ff */
[----:B------:R-:W-:Y:S01]  /*31f0*/  UMOV UR20, 0x0 ;  /* 0x0000000000147882 */ /* 0x000fe20000000000 */
[----:B------:R-:W-:-:S02]  /*3200*/  UMOV UR21, 0x44004a0 ;  /* 0x044004a000157882 */ /* 0x000fc40000000000 */
[----:B------:R-:W-:Y:S02]  /*3210*/  UIADD3 UR6, UPT, UPT, UR13, 0x6400, URZ ;  /* 0x000064000d067890 */ /* 0x000fe4000fffe0ff */
[----:B------:R-:W-:Y:S02]  /*3220*/  UIADD3 UR7, UPT, UPT, UR13, 0x8400, URZ ;  /* 0x000084000d077890 */ /* 0x000fe4000fffe0ff */
[----:B---3--:R-:W-:Y:S01]  /*3230*/  UIADD3 UR5, UPT, UPT, UR5, 0x1f, URZ ;  /* 0x0000001f05057890 */ /* 0x008fe2000fffe0ff */
[----:B-1----:R-:W1:Y:S01]  /*3240*/  LDS R0, [UR13+0x140] ;  /* 0x0001400dff007984 */ /* 0x002e620008000800 */
[----:B------:R-:W-:Y:S02]  /*3250*/  USHF.R.U32.HI UR6, URZ, 0x4, UR6 ;  /* 0x00000004ff067899 */ /* 0x000fe40008011606 */
[----:B------:R-:W-:Y:S02]  /*3260*/  USHF.R.S32.HI UR4, URZ, 0x1f, UR5 ;  /* 0x0000001fff047899 */ /* 0x000fe40008011405 */
[----:B------:R-:W-:-:S02]  /*3270*/  ULOP3.LUT UR6, UR6, 0x3fff, URZ, 0xc0, !UPT ;  /* 0x00003fff06067892 */ /* 0x000fc4000f8ec0ff */
[----:B------:R-:W-:Y:S02]  /*3280*/  ULEA.HI UR4, UR4, UR5, URZ, 0x5 ;  /* 0x0000000504047291 */ /* 0x000fe4000f8f28ff */
[----:B------:R-:W-:Y:S02]  /*3290*/  USHF.R.U32.HI UR5, URZ, 0x4, UR7 ;  /* 0x00000004ff057899 */ /* 0x000fe40008011607 */
[----:B------:R-:W-:Y:S02]  /*32a0*/  USHF.R.S32.HI UR22, URZ, 0x5, UR4 ;  /* 0x00000005ff167899 */ /* 0x000fe40008011404 */
[----:B------:R-:W-:Y:S02]  /*32b0*/  ULOP3.LUT UR5, UR5, 0x3fff, URZ, 0xc0, !UPT ;  /* 0x00003fff05057892 */ /* 0x000fe4000f8ec0ff */
[----:B------:R-:W-:Y:S02]  /*32c0*/  UISETP.LT.AND UP0, UPT, UR22, 0x1, UPT ;  /* 0x000000011600788c */ /* 0x000fe4000bf01270 */
[----:B------:R-:W-:-:S02]  /*32d0*/  ULOP3.LUT UR16, UR6, 0x10000, URZ, 0xfc, !UPT ;  /* 0x0001000006107892 */ /* 0x000fc4000f8efcff */
[----:B------:R-:W-:Y:S02]  /*32e0*/  USEL UR23, UR22, 0x1, !UP0 ;  /* 0x0000000116177887 */ /* 0x000fe4000c000000 */
[----:B------:R-:W-:Y:S02]  /*32f0*/  ULOP3.LUT UR17, UR5, 0x10000, URZ, 0xfc, !UPT ;  /* 0x0001000005117892 */ /* 0x000fe4000f8efcff */
[----:B------:R-:W-:Y:S02]  /*3300*/  UIADD3 UR23, UPT, UPT, -UR23, URZ, URZ ;  /* 0x000000ff17177290 */ /* 0x000fe4000fffe1ff */
[----:B----4-:R-:W-:Y:S01]  /*3310*/  UISETP.GE.AND UP4, UPT, UR8, 0x1, UPT ;  /* 0x000000010800788c */ /* 0x010fe2000bf86270 */
[----:B-1----:R-:W-:-:S15]  /*3320*/  R2UR UR24, R0 ;  /* 0x00000000001872ca */ /* 0x002fde00000e0000 */
.L_x_66:
[----:B------:R-:W-:Y:S02]  /*3330*/  LEA R0, R10, UR13, 0x3 ;  /* 0x0000000d0a007c11 */ /* 0x000fe4000f8e18ff */
[----:B------:R-:W-:Y:S02]  /*3340*/  SHF.L.U32 R2, R9, 0x1f, RZ ;  /* 0x0000001f09027819 */ /* 0x000fe400000006ff */
[----:B------:R-:W-:Y:S01]  /*3350*/  PLOP3.LUT P0, PT, PT, PT, UP4, 0x80, 0x8 ;  /* 0x000000000008781c */ /* 0x000fe20003f0f048 */
[----:B------:R-:W-:Y:S01]  /*3360*/  VIADD R3, R0, 0xa0 ;  /* 0x000000a000037836 */ /* 0x000fe20000000000 */
[----:B-1----:R-:W1:Y:S02]  /*3370*/  SYNCS.PHASECHK.TRANS64.TRYWAIT P1, [R0+URZ+0x90], R2 ;  /* 0x00009002000075a7 */ /* 0x002e6400080211ff */
[----:B-1-3--:R-:W-:Y:S09]  /*3380*/  @!P1 BRA `(.L_x_60) ;  /* 0x00000064009c9947 */ /* 0x00aff20003800000 */
.L_x_147:
[----:B------:R-:W-:Y:S01]  /*3390*/  LEA R4, R10, UR13, 0x4 ;  /* 0x0000000d0a047c11 */ /* 0x000fe2000f8e20ff */
[----:B------:R-:W-:Y:S01]  /*33a0*/  @UP4 ULEA UR4, UR10, UR13, 0x3 ;  /* 0x0000000d0a044291 */ /* 0x000fe2000f8e18ff */
[----:B------:R-:W-:Y:S01]  /*33b0*/  PLOP3.LUT P2, PT, PT, PT, PT, 0x80, 0x8 ;  /* 0x000000000008781c */ /* 0x000fe20003f4f070 */
[----:B------:R-:W-:Y:S01]  /*33c0*/  ULEA UR19, UR18, UR13, 0x3 ;  /* 0x0000000d12137291 */ /* 0x000fe2000f8e18ff */
[----:B------:R-:W-:Y:S02]  /*33d0*/  PRMT R3, RZ, 0x654, R3 ;  /* 0x00000654ff037816 */ /* 0x000fe40000000003 */
[----:B------:R-:W2:Y:S01]  /*33e0*/  LDS.128 R4, [R4+0x120] ;  /* 0x0001200004047984 */ /* 0x000ea20000000c00 */
[----:B-1----:R-:W-:Y:S02]  /*33f0*/  @P0 SHF.L.U32 R2, R8, 0x1f, RZ ;  /* 0x0000001f08020819 */ /* 0x002fe400000006ff */
[----:B------:R-:W-:Y:S01]  /*3400*/  SHF.L.U32 R0, R11, 0x1f, RZ ;  /* 0x0000001f0b007819 */ /* 0x000fe200000006ff */
[----:B------:R-:W-:Y:S01]  /*3410*/  @!PT LDS RZ, [RZ] ;  /* 0x00000000fffff984 */ /* 0x000fe20000000800 */
[----:B------:R-:W-:Y:S01]  /*3420*/  @!PT LDS RZ, [RZ] ;  /* 0x00000000fffff984 */ /* 0x000fe20000000800 */
[----:B------:R-:W-:Y:S01]  /*3430*/  @!PT LDS RZ, [RZ] ;  /* 0x00000000fffff984 */ /* 0x000fe20000000800 */
[----:B------:R-:W-:Y:S01]  /*3440*/  @!PT LDS RZ, [RZ] ;  /* 0x00000000fffff984 */ /* 0x000fe20000000800 */
[----:B------:R1:W-:Y:S06]  /*3450*/  MEMBAR.ALL.CTA ;  /* 0x0000000000007992 */ /* 0x0003ec0000008000 */
[----:B-1----:R-:W1:Y:S02]  /*3460*/  FENCE.VIEW.ASYNC.S ;  /* 0x00000000000073c6 */ /* 0x002e640000000000 */
[----:B-1----:R1:W-:Y:S01]  /*3470*/  SYNCS.ARRIVE.TRANS64.RED.A1T0 RZ, [R3+URZ], RZ ;  /* 0x000000ff03ff79a7 */ /* 0x0023e200081004ff */
[----:B------:R1:W3:Y:S01]  /*3480*/  @P0 SYNCS.PHASECHK.TRANS64.TRYWAIT P2, [UR4], R2 ;  /* 0x00000002ff0005a7 */ /* 0x0002e20008041104 */
[----:B--2---:R-:W-:Y:S01]  /*3490*/  LOP3.LUT P1, RZ, R6, 0x1, RZ, 0xc0, !PT ;  /* 0x0000000106ff7812 */ /* 0x004fe2000782c0ff */
[----:B------:R-:W2:Y:S02]  /*34a0*/  SYNCS.PHASECHK.TRANS64.TRYWAIT P0, [UR19+0xd0], R0 ;  /* 0x0000d000ff0075a7 */ /* 0x000ea40008001113 */
[----:B-123--:R-:W-:Y:S10]  /*34b0*/  @!P0 BRA `(.L_x_61) ;  /* 0x0000006400648947 */ /* 0x00eff40003800000 */
.L_x_149:
[----:B------:R-:W-:Y:S01]  /*34c0*/  IADD3 R10, PT, PT, R10, 0x1, RZ ;  /* 0x000000010a0a7810 */ /* 0x000fe20007ffe0ff */
[----:B------:R-:W-:Y:S06]  /*34d0*/  BRA.U !UP4, `(.L_x_62) ;  /* 0x000000010ca07547 */ /* 0x000fec000b800000 */
[----:B------:R-:W-:Y:S02]  /*34e0*/  ULEA.HI UR4, UR18, UR18, URZ, 0x1 ;  /* 0x0000001212047291 */ /* 0x000fe4000f8f08ff */
[----:B------:R-:W-:Y:S02]  /*34f0*/  UPLOP3.LUT UP2, UPT, UPT, UPT, UPT, 0x40, 0x4 ;  /* 0x000000000004789c */ /* 0x000fe40003f4e870 */
[----:B------:R-:W-:Y:S02]  /*3500*/  USHF.L.U32 UR5, UR4, 0x7, URZ ;  /* 0x0000000704057899 */ /* 0x000fe400080006ff */
[----:B------:R-:W-:Y:S02]  /*3510*/  ULOP3.LUT UR14, UR4, 0xffe, URZ, 0xc0, !UPT ;  /* 0x00000ffe040e7892 */ /* 0x000fe4000f8ec0ff */
[----:B------:R-:W-:Y:S02]  /*3520*/  ULOP3.LUT UR4, UR5, 0xffffff00, URZ, 0xc0, !UPT ;  /* 0xffffff0005047892 */ /* 0x000fe4000f8ec0ff */
[----:B------:R-:W-:-:S02]  /*3530*/  UIADD3 UR14, UPT, UPT, -UR14, UR18, URZ ;  /* 0x000000120e0e7290 */ /* 0x000fc4000fffe1ff */
[----:B------:R-:W-:Y:S01]  /*3540*/  UIADD3 UR4, UPT, UPT, UR24, UR4, URZ ;  /* 0x0000000418047290 */ /* 0x000fe2000fffe0ff */
[----:B------:R-:W-:Y:S01]  /*3550*/  UMOV UR12, UR23 ;  /* 0x00000017000c7c82 */ /* 0x000fe20008000000 */
[----:B------:R-:W-:Y:S02]  /*3560*/  UMOV UR11, UR22 ;  /* 0x00000016000b7c82 */ /* 0x000fe40008000000 */
[----:B------:R-:W-:Y:S01]  /*3570*/  ULEA UR14, UR14, UR4, 0x14 ;  /* 0x000000040e0e7291 */ /* 0x000fe2000f8ea0ff */
[----:B------:R-:W-:-:S11]  /*3580*/  UMOV UR5, UR10 ;  /* 0x0000000a00057c82 */ /* 0x000fd60008000000 */
.L_x_65:
[----:B------:R-:W-:Y:S02]  /*3590*/  UIADD3 UR12, UPT, UPT, UR12, 0x1, URZ ;  /* 0x000000010c0c7890 */ /* 0x000fe4000fffe0ff */
[----:B--2---:R-:W-:Y:S02]  /*35a0*/  ULEA UR6, UR5, UR13, 0x3 ;  /* 0x0000000d05067291 */ /* 0x004fe4000f8e18ff */
[----:B------:R-:W-:Y:S01]  /*35b0*/  UISETP.NE.AND UP3, UPT, UR12, URZ, UPT ;  /* 0x000000ff0c00728c */ /* 0x000fe2000bf65270 */
[----:B---3--:R-:W-:Y:S10]  /*35c0*/  @P2 BRA `(.L_x_63) ;  /* 0x00000000000c2947 */ /* 0x008ff40003800000 */
[----:B-1----:R-:W-:Y:S04]  /*35d0*/  SHF.L.U32 R2, R8, 0x1f, RZ ;  /* 0x0000001f08027819 */ /* 0x002fe800000006ff */
[----:B------:R-:W1:Y:S02]  /*35e0*/  SYNCS.PHASECHK.TRANS64.TRYWAIT P0, [UR6], R2 ;  /* 0x00000002ff0075a7 */ /* 0x000e640008001106 */
[----:B-1----:R-:W-:Y:S05]  /*35f0*/  @!P0 BRA `(.L_x_64) ;  /* 0x00000064002c8947 */ /* 0x002fea0003800000 */
.L_x_63:
[----:B------:R-:W-:Y:S01]  /*3600*/  UISETP.NE.AND UP0, UPT, UR11, 0x1, UPT ;  /* 0x000000010b00788c */ /* 0x000fe2000bf05270 */
[----:B------:R-:W-:Y:S01]  /*3610*/  PLOP3.LUT P2, PT, PT, PT, PT, 0x80, 0x8 ;  /* 0x000000000008781c */ /* 0x000fe20003f4f070 */
[----:B------:R-:W-:Y:S02]  /*3620*/  UIADD3 UR4, UPT, UPT, UR5, 0x1, URZ ;  /* 0x0000000105047890 */ /* 0x000fe4000fffe0ff */
[----:B------:R-:W-:Y:S02]  /*3630*/  ULEA UR8, UR5, UR17, 0x9 ;  /* 0x0000001105087291 */ /* 0x000fe4000f8e48ff */
[----:B------:R-:W-:Y:S01]  /*3640*/  UISETP.NE.AND UP1, UPT, UR4, 0x4, UPT ;  /* 0x000000040400788c */ /* 0x000fe2000bf25270 */
[----:B------:R-:W-:Y:S01]  /*3650*/  PLOP3.LUT P0, PT, PT, PT, UP0, 0x80, 0x8 ;  /* 0x000000000008781c */ /* 0x000fe20003f0f008 */
[----:B------:R-:W-:Y:S02]  /*3660*/  UIADD3 UR11, UPT, UPT, UR11, -0x1, URZ ;  /* 0xffffffff0b0b7890 */ /* 0x000fe4000fffe0ff */
[----:B------:R-:W-:Y:S02]  /*3670*/  USEL UR7, URZ, 0x1, UP1 ;  /* 0x00000001ff077887 */ /* 0x000fe40008800000 */
[----:B------:R-:W-:Y:S01]  /*3680*/  USEL UR10, UR4, URZ, UP1 ;  /* 0x000000ff040a7287 */ /* 0x000fe20008800000 */
[----:B------:R-:W-:Y:S03]  /*3690*/  UMOV UR9, 0xc0004010 ;  /* 0xc000401000097882 */ /* 0x000fe60000000000 */
[----:B------:R-:W-:Y:S01]  /*36a0*/  @UP0 ULEA UR4, UR10, UR13, 0x3 ;  /* 0x0000000d0a040291 */ /* 0x000fe2000f8e18ff */
[----:B------:R-:W-:Y:S01]  /*36b0*/  LOP3.LUT R8, R8, UR7, RZ, 0x3c, !PT ;  /* 0x0000000708087c12 */ /* 0x000fe2000f8e3cff */
[----:B------:R-:W-:Y:S03]  /*36c0*/  UMOV UR7, 0xc0004010 ;  /* 0xc000401000077882 */ /* 0x000fe60000000000 */
[----:B-1----:R-:W-:Y:S04]  /*36d0*/  @P0 SHF.L.U32 R0, R8, 0x1f, RZ ;  /* 0x0000001f08000819 */ /* 0x002fe800000006ff */
[----:B------:R2:W3:Y:S01]  /*36e0*/  @P0 SYNCS.PHASECHK.TRANS64.TRYWAIT P2, [UR4], R0 ;  /* 0x00000000ff0005a7 */ /* 0x0004e20008041104 */
[----:B------:R-:W-:Y:S02]  /*36f0*/  UIADD3 UR4, UPT, UPT, UR6, 0x20, URZ ;  /* 0x0000002006047890 */ /* 0x000fe4000fffe0ff */
[----:B------:R-:W-:Y:S03]  /*3700*/  ULEA UR6, UR5, UR16, 0x7 ;  /* 0x0000001005067291 */ /* 0x000fe6000f8e38ff */
[----:B------:R-:W-:Y:S06]  /*3710*/  UMOV UR5, UR10 ;  /* 0x0000000a00057c82 */ /* 0x000fec0008000000 */
[----:B------:R2:W-:Y:S01]  /*3720*/  UTCIMMA gdesc[UR6], gdesc[UR8], tmem[UR14], tmem[UR20], idesc[UR21], UP2 ;  /* 0x00ff1408060075ea */ /* 0x0005e2000900010e */
[----:B------:R-:W-:Y:S01]  /*3730*/  UPLOP3.LUT UP2, UPT, UPT, UPT, UPT, 0x80, 0x8 ;  /* 0x000000000008789c */ /* 0x000fe20003f4f070 */
[----:B------:R2:W-:Y:S01]  /*3740*/  UTCBAR.MULTICAST [UR4], URZ, UR15 ;  /* 0x000000ff040073e9 */ /* 0x0005e2000800080f */
[----:B------:R-:W-:Y:S09]  /*3750*/  BRA.U UP3, `(.L_x_65) ;  /* 0xfffffffd038c7547 */ /* 0x000ff2000b83ffff */
.L_x_62:
[----:B--2---:R-:W-:Y:S01]  /*3760*/  UIADD3 UR4, UPT, UPT, UR18, 0x1, URZ ;  /* 0x0000000112047890 */ /* 0x004fe2000fffe0ff */
[C---:B------:R-:W-:Y:S01]  /*3770*/  ISETP.NE.AND P0, PT, R10.reuse, 0x2, PT ;  /* 0x000000020a00780c */ /* 0x040fe20003f05270 */
[----:B------:R-:W-:Y:S02]  /*3780*/  UIADD3 UR5, UPT, UPT, UR19, 0xb0, URZ ;  /* 0x000000b013057890 */ /* 0x000fe4000fffe0ff */
[----:B------:R-:W-:Y:S01]  /*3790*/  UISETP.NE.AND UP0, UPT, UR4, 0x4, UPT ;  /* 0x000000040400788c */ /* 0x000fe2000bf05270 */
[----:B-1----:R-:W-:Y:S02]  /*37a0*/  SEL R0, RZ, 0x1, P0 ;  /* 0x00000001ff007807 */ /* 0x002fe40000000000 */
[----:B------:R-:W-:Y:S01]  /*37b0*/  SEL R10, R10, RZ, P0 ;  /* 0x000000ff0a0a7207 */ /* 0x000fe20000000000 */
[----:B------:R-:W-:Y:S01]  /*37c0*/  USEL UR6, URZ, 0x1, UP0 ;  /* 0x00000001ff067887 */ /* 0x000fe20008000000 */
[----:B------:R-:W-:Y:S01]  /*37d0*/  LOP3.LUT R9, R9, R0, RZ, 0x3c, !PT ;  /* 0x0000000009097212 */ /* 0x000fe200078e3cff */
[----:B------:R-:W-:Y:S01]  /*37e0*/  USEL UR18, UR4, URZ, UP0 ;  /* 0x000000ff04127287 */ /* 0x000fe20008000000 */
[----:B------:R1:W-:Y:S03]  /*37f0*/  UTCBAR [UR5], URZ ;  /* 0x000000ff050073e9 */ /* 0x0003e600080000ff */
[----:B------:R-:W-:Y:S01]  /*3800*/  LOP3.LUT R11, R11, UR6, RZ, 0x3c, !PT ;  /* 0x000000060b0b7c12 */ /* 0x000fe2000f8e3cff */
[----:B------:R-:W-:Y:S07]  /*3810*/  @P1 BRA `(.L_x_66) ;  /* 0xfffffff800c41947 */ /* 0x000fee000383ffff */
[----:B------:R-:W2:Y:S01]  /*3820*/  S2UR UR8, SR_CgaCtaId ;  /* 0x00000000000879c3 */ /* 0x000ea20000008800 */
[----:B------:R-:W-:Y:S01]  /*3830*/  ELECT P0, URZ, PT ;  /* 0x0000000000ff782f */ /* 0x000fe20003800000 */
[----:B------:R-:W-:Y:S01]  /*3840*/  IMAD.MOV.U32 R0, RZ, RZ, 0x1 ;  /* 0x00000001ff007424 */ /* 0x000fe200078e00ff */
[----:B------:R-:W-:Y:S01]  /*3850*/  UIADD3 UR13, UPT, UPT, UR13, 0xd0, URZ ;  /* 0x000000d00d0d7890 */ /* 0x000fe2000fffe0ff */
[----:B------:R-:W-:Y:S01]  /*3860*/  SHF.L.U32 R2, R11, 0x1f, RZ ;  /* 0x0000001f0b027819 */ /* 0x000fe200000006ff */
[----:B------:R-:W-:-:S03]  /*3870*/  UMOV UR4, 0x40 ;  /* 0x0000004000047882 */ /* 0x000fc60000000000 */
[----:B------:R-:W-:Y:S01]  /*3880*/  UVIRTCOUNT.DEALLOC.SMPOOL 0x80 ;  /* 0x000000800000784c */ /* 0x000fe20000000000 */
[----:B--2---:R-:W-:Y:S02]  /*3890*/  ULEA UR8, UR8, UR4, 0x18 ;  /* 0x0000000408087291 */ /* 0x004fe4000f8ec0ff */
[----:B------:R-:W-:-:S07]  /*38a0*/  ULEA UR4, UR18, UR13, 0x3 ;  /* 0x0000000d12047291 */ /* 0x000fce000f8e18ff */
[----:B------:R2:W-:Y:S02]  /*38b0*/  @P0 STS.U8 [UR8+0x1c], R0 ;  /* 0x00001c00ff000988 */ /* 0x0005e40008000008 */
[----:B------:R-:W4:Y:S02]  /*38c0*/  SYNCS.PHASECHK.TRANS64.TRYWAIT P0, [UR4], R2 ;  /* 0x00000002ff0075a7 */ /* 0x000f240008001104 */
[----:B--2-4-:R-:W-:Y:S05]  /*38d0*/  @!P0 BRA `(.L_x_67) ;  /* 0x00000060008c8947 */ /* 0x014fea0003800000 */
.L_x_152:
[----:B------:R-:W-:-:S04]  /*38e0*/  UIADD3 UR4, UPT, UPT, UR18, 0x1, URZ ;  /* 0x0000000112047890 */ /* 0x000fc8000fffe0ff */
[----:B------:R-:W-:-:S04]  /*38f0*/  UISETP.NE.AND UP0, UPT, UR4, 0x4, UPT ;  /* 0x000000040400788c */ /* 0x000fc8000bf05270 */
[----:B------:R-:W-:Y:S02]  /*3900*/  USEL UR6, URZ, 0x1, UP0 ;  /* 0x00000001ff067887 */ /* 0x000fe40008000000 */
[----:B------:R-:W-:-:S04]  /*3910*/  USEL UR4, UR4, URZ, UP0 ;  /* 0x000000ff04047287 */ /* 0x000fc80008000000 */
[----:B-1----:R-:W-:Y:S01]  /*3920*/  ULEA UR5, UR4, UR13, 0x3 ;  /* 0x0000000d04057291 */ /* 0x002fe2000f8e18ff */
[----:B--2---:R-:W-:-:S04]  /*3930*/  LOP3.LUT R2, R11, UR6, RZ, 0x3c, !PT ;  /* 0x000000060b027c12 */ /* 0x004fc8000f8e3cff */
[----:B------:R-:W-:-:S04]  /*3940*/  SHF.L.U32 R3, R2, 0x1f, RZ ;  /* 0x0000001f02037819 */ /* 0x000fc800000006ff */
[----:B------:R-:W1:Y:S02]  /*3950*/  SYNCS.PHASECHK.TRANS64.TRYWAIT P0, [UR5], R3 ;  /* 0x00000003ff0075a7 */ /* 0x000e640008001105 */
[----:B-1----:R-:W-:Y:S05]  /*3960*/  @!P0 BRA `(.L_x_68) ;  /* 0x0000006000808947 */ /* 0x002fea0003800000 */
.L_x_154:
        /* <DEDUP_REMOVED lines=9> */
.L_x_156:
[----:B------:R-:W-:-:S04]  /*3a00*/  UIADD3 UR4, UPT, UPT, UR4, 0x1, URZ ;  /* 0x0000000104047890 */ /* 0x000fc8000fffe0ff */
[----:B------:R-:W-:-:S04]  /*3a10*/  UISETP.NE.AND UP0, UPT, UR4, 0x4, UPT ;  /* 0x000000040400788c */ /* 0x000fc8000bf05270 */
[----:B------:R-:W-:Y:S02]  /*3a20*/  USEL UR5, URZ, 0x1, UP0 ;  /* 0x00000001ff057887 */ /* 0x000fe40008000000 */
[----:B------:R-:W-:-:S04]  /*3a30*/  USEL UR4, UR4, URZ, UP0 ;  /* 0x000000ff04047287 */ /* 0x000fc80008000000 */
[----:B------:R-:W-:Y:S01]  /*3a40*/  ULEA UR4, UR4, UR13, 0x3 ;  /* 0x0000000d04047291 */ /* 0x000fe2000f8e18ff */
[----:B------:R-:W-:-:S04]  /*3a50*/  LOP3.LUT R2, R2, UR5, RZ, 0x3c, !PT ;  /* 0x0000000502027c12 */ /* 0x000fc8000f8e3cff */
[----:B------:R-:W-:-:S04]  /*3a60*/  SHF.L.U32 R2, R2, 0x1f, RZ ;  /* 0x0000001f02027819 */ /* 0x000fc800000006ff */
[----:B------:R-:W2:Y:S02]  /*3a70*/  SYNCS.PHASECHK.TRANS64.TRYWAIT P0, [UR4], R2 ;  /* 0x00000002ff0075a7 */ /* 0x000ea40008001104 */
[----:B--2---:R-:W-:Y:S05]  /*3a80*/  @!P0 BRA `(.L_x_70) ;  /* 0x0000006000688947 */ /* 0x004fea0003800000 */
.L_x_158:
[----:B------:R-:W-:Y:S01]  /*3a90*/  NOP ;  /* 0x0000000000007918 */ /* 0x000fe20000000000 */
[----:B-1----:R-:W1:Y:S01]  /*3aa0*/  LDS R0, [UR8+0x14] ;  /* 0x00001408ff007984 */ /* 0x002e620008000800 */
[----:B------:R-:W-:Y:S01]  /*3ab0*/  ULOP3.LUT UR4, UR24, 0xffff, URZ, 0xc0, !UPT ;  /* 0x0000ffff18047892 */ /* 0x000fe2000f8ec0ff */
[----:B------:R-:W-:Y:S01]  /*3ac0*/  UMOV UR5, 0xffff ;  /* 0x0000ffff00057882 */ /* 0x000fe20000000000 */
[----:B------:R-:W-:Y:S02]  /*3ad0*/  UMOV UR6, 0x1 ;  /* 0x0000000100067882 */ /* 0x000fe40000000000 */
[----:B------:R-:W-:-:S04]  /*3ae0*/  USHF.R.U32.HI UR4, URZ, 0x5, UR4 ;  /* 0x00000005ff047899 */ /* 0x000fc80008011604 */
[----:B------:R-:W-:Y:S02]  /*3af0*/  USHF.L.U32 UR5, UR5, UR4, URZ ;  /* 0x0000000405057299 */ /* 0x000fe400080006ff */
[----:B------:R-:W-:-:S04]  /*3b00*/  USHF.L.U32 UR4, UR6, UR4, URZ ;  /* 0x0000000406047299 */ /* 0x000fc800080006ff */
[----:B-1----:R-:W-:-:S04]  /*3b10*/  LOP3.LUT R0, R0, UR5, RZ, 0xc0, !PT ;  /* 0x0000000500007c12 */ /* 0x002fc8000f8ec0ff */
[----:B------:R-:W-:-:S13]  /*3b20*/  ISETP.NE.AND P0, PT, R0, UR5, PT ;  /* 0x0000000500007c0c */ /* 0x000fda000bf05270 */
[----:B------:R-:W-:Y:S05]  /*3b30*/  @P0 BRA `(.L_x_71) ;  /* 0x0000000000580947 */ /* 0x000fea0003800000 */
[----:B------:R-:W1:Y:S02]  /*3b40*/  LDS R0, [UR8+0x18] ;  /* 0x00001808ff007984 */ /* 0x000e640008000800 */
[----:B-1----:R-:W-:-:S04]  /*3b50*/  LOP3.LUT R0, R0, UR4, RZ, 0xc0, !PT ;  /* 0x0000000400007c12 */ /* 0x002fc8000f8ec0ff */
[----:B------:R-:W-:-:S13]  /*3b60*/  ISETP.NE.AND P0, PT, R0, UR4, PT ;  /* 0x0000000400007c0c */ /* 0x000fda000bf05270 */
[----:B------:R-:W-:Y:S05]  /*3b70*/  @P0 BRA `(.L_x_72) ;  /* 0x00000000003c0947 */ /* 0x000fea0003800000 */
[----:B------:R-:W1:Y:S01]  /*3b80*/  S2R R2, SR_LANEID ;  /* 0x0000000000027919 */ /* 0x000e620000000000 */
[----:B------:R-:W-:-:S06]  /*3b90*/  ULOP3.LUT UR5, URZ, UR5, URZ, 0x33, !UPT ;  /* 0x00000005ff057292 */ /* 0x000fcc000f8e33ff */
[----:B------:R-:W-:-:S04]  /*3ba0*/  IMAD.U32 R0, RZ, RZ, UR5 ;  /* 0x00000005ff007e24 */ /* 0x000fc8000f8e00ff */
[----:B------:R2:W4:Y:S02]  /*3bb0*/  REDUX UR7, R0 ;  /* 0x00000000000773c4 */ /* 0x0005240000000000 */
[----:B------:R1:W-:Y:S01]  /*3bc0*/  UTCATOMSWS.AND URZ, UR5 ;  /* 0x0000000500ff79e3 */ /* 0x0003e20008000000 */
[----:B--2---:R-:W-:Y:S01]  /*3bd0*/  LOP3.LUT R0, RZ, UR4, RZ, 0x33, !PT ;  /* 0x00000004ff007c12 */ /* 0x004fe2000f8e33ff */
[----:B------:R-:W-:Y:S02]  /*3be0*/  VOTEU.ANY UR4, UPT, PT ;  /* 0x0000000000047886 */ /* 0x000fe400038e0100 */
[----:B------:R-:W-:Y:S02]  /*3bf0*/  UFLO.U32 UR4, UR4 ;  /* 0x00000004000472bd */ /* 0x000fe400080e0000 */
[----:B------:R-:W2:Y:S04]  /*3c00*/  REDUX UR6, R0 ;  /* 0x00000000000673c4 */ /* 0x000ea80000000000 */
[----:B-1----:R-:W-:-:S02]  /*3c10*/  ISETP.EQ.U32.AND P0, PT, R2, UR4, PT ;  /* 0x0000000402007c0c */ /* 0x002fc4000bf02070 */
[----:B----4-:R-:W-:-:S11]  /*3c20*/  MOV R2, UR7 ;  /* 0x0000000700027c02 */ /* 0x010fd60008000f00 */
[----:B------:R1:W-:Y:S01]  /*3c30*/  @P0 ATOMS.AND RZ, [UR8+0x14], R2 ;  /* 0x00001402ffff098c */ /* 0x0003e2000a800008 */
[----:B--2---:R-:W-:-:S05]  /*3c40*/  IMAD.U32 R0, RZ, RZ, UR6 ;  /* 0x00000006ff007e24 */ /* 0x004fca000f8e00ff */
[----:B------:R1:W-:Y:S01]  /*3c50*/  @P0 ATOMS.AND RZ, [UR8+0x18], R0 ;  /* 0x00001800ffff098c */ /* 0x0003e2000a800008 */
[----:B------:R-:W-:Y:S05]  /*3c60*/  BRA `(.L_x_73) ;  /* 0x0000000000147947 */ /* 0x000fea0003800000 */
.L_x_72:
[----:B------:R-:W-:Y:S02]  /*3c70*/  MOV R2, 0x3c90 ;  /* 0x00003c9000027802 */ /* 0x000fe40000000f00 */
[----:B---3-5:R-:W-:Y:S05]  /*3c80*/  CALL.REL.NOINC `($__internal_0_$__cuda_sm10x_tcgen05_guardrail_trap_col_being_dealloced_not_returned_by_alloc) ;  /* 0x00000064004c7944 */ /* 0x028fea0003c00000 */
[----:B------:R-:W-:Y:S05]  /*3c90*/  BRA `(.L_x_73) ;  /* 0x0000000000087947 */ /* 0x000fea0003800000 */
.L_x_71:
[----:B------:R-:W-:Y:S02]  /*3ca0*/  MOV R2, 0x3cc0 ;  /* 0x00003cc000027802 */ /* 0x000fe40000000f00 */
[----:B---3-5:R-:W-:Y:S05]  /*3cb0*/  CALL.REL.NOINC `($__internal_2_$__cuda_sm10x_tcgen05_guardrail_trap_unallocated_columns_being_dealloced) ;  /* 0x0000006400587944 */ /* 0x028fea0003c00000 */
.L_x_73:
[----:B------:R-:W-:Y:S01]  /*3cc0*/  NOP ;  /* 0x0000000000007918 */ /* 0x000fe20000000000 */
[----:B------:R-:W-:Y:S05]  /*3cd0*/  EXIT ;  /* 0x000000000000794d */ /* 0x000fea0003800000 */
.L_x_55:
[----:B------:R-:W-:-:S09]  /*3ce0*/  UISETP.NE.OR UP0, UPT, UR17, 0x3, !UP3 ;  /* 0x000000031100788c */ /* 0x000fd2000df05670 */
[----:B------:R-:W-:Y:S05]  /*3cf0*/  BRA.U UP0, `(.L_x_74) ;  /* 0x0000001100587547 */ /* 0x000fea000b800000 */
[----:B------:R-:W1:Y:S01]  /*3d00*/  LDCU UR31, c[0x0][0x370] ;  /* 0x00006e00ff1f77ac */ /* 0x000e620008000800 */
[----:B------:R-:W2:Y:S01]  /*3d10*/  LDC.64 R16, c[0x0][0x348] ;  /* 0x0000d200ff107b82 */ /* 0x000ea20000000a00 */
[----:B------:R-:W-:Y:S02]  /*3d20*/  HFMA2 R13, -RZ, RZ, 0, 0 ;  /* 0x00000000ff0d7431 */ /* 0x000fe400000001ff */
[----:B------:R-:W-:Y:S01]  /*3d30*/  IMAD.MOV.U32 R15, RZ, RZ, 0x1 ;  /* 0x00000001ff0f7424 */ /* 0x000fe200078e00ff */
[----:B------:R-:W1:Y:S01]  /*3d40*/  LDCU.128 UR48, c[0x0][0xb10] ;  /* 0x00016200ff3077ac */ /* 0x000e620008000c00 */
[----:B------:R-:W-:Y:S01]  /*3d50*/  IMAD.MOV.U32 R14, RZ, RZ, RZ ;  /* 0x000000ffff0e7224 */ /* 0x000fe200078e00ff */
[----:B------:R-:W-:Y:S01]  /*3d60*/  MOV R7, 0x1000 ;  /* 0x0000100000077802 */ /* 0x000fe20000000f00 */
[----:B------:R-:W3:Y:S01]  /*3d70*/  LDCU UR30, c[0x0][0x374] ;  /* 0x00006e80ff1e77ac */ /* 0x000ee20008000800 */
[----:B------:R-:W4:Y:S01]  /*3d80*/  LDC.64 R2, c[0x0][0x888] ;  /* 0x00022200ff027b82 */ /* 0x000f220000000a00 */
[----:B------:R-:W3:Y:S01]  /*3d90*/  LDCU UR15, c[0x0][0xb0c] ;  /* 0x00016180ff0f77ac */ /* 0x000ee20008000800 */
[----:B------:R-:W2:Y:S06]  /*3da0*/  LDCU UR40, c[0x0][0xb20] ;  /* 0x00016400ff2877ac */ /* 0x000eac0008000800 */
[----:B------:R-:W4:Y:S01]  /*3db0*/  LDC.64 R4, c[0x0][0x890] ;  /* 0x00022400ff047b82 */ /* 0x000f220000000a00 */
[----:B------:R-:W2:Y:S01]  /*3dc0*/  LDCU UR4, c[0x0][0xb30] ;  /* 0x00016600ff0477ac */ /* 0x000ea20008000800 */
[----:B------:R-:W-:Y:S01]  /*3dd0*/  UMOV UR21, 0x400 ;  /* 0x0000040000157882 */ /* 0x000fe20000000000 */
[----:B-1----:R-:W-:-:S02]  /*3de0*/  UIMAD.WIDE.U32 UR6, UR31, UR48, URZ ;  /* 0x000000301f0672a5 */ /* 0x002fc4000f8e00ff */
[----:B---3--:R-:W-:Y:S02]  /*3df0*/  UIMAD.WIDE.U32 UR8, UR30, UR51, URZ ;  /* 0x000000331e0872a5 */ /* 0x008fe4000f8e00ff */
[----:B------:R-:W-:Y:S02]  /*3e00*/  ULEA UR21, UR45, UR21, 0x18 ;  /* 0x000000152d157291 */ /* 0x000fe4000f8ec0ff */
[----:B------:R-:W-:Y:S02]  /*3e10*/  UPLOP3.LUT UP3, UPT, UPT, UPT, UPT, 0x40, 0x4 ;  /* 0x000000000004789c */ /* 0x000fe40003f6e870 */
[----:B------:R-:W-:Y:S01]  /*3e20*/  UIADD3 UR37, UPT, UPT, UR21, 0x58, URZ ;  /* 0x0000005815257890 */ /* 0x000fe2000fffe0ff */
[----:B------:R-:W-:Y:S01]  /*3e30*/  UMOV UR6, UR7 ;  /* 0x0000000700067c82 */ /* 0x000fe20008000000 */
[----:B------:R-:W-:Y:S01]  /*3e40*/  UMOV UR38, UR9 ;  /* 0x0000000900267c82 */ /* 0x000fe20008000000 */
[----:B------:R-:W-:Y:S02]  /*3e50*/  UISETP.GE.AND UP0, UPT, UR42, 0x1, UPT ;  /* 0x000000012a00788c */ /* 0x000fe4000bf06270 */
[----:B------:R-:W-:Y:S01]  /*3e60*/  UISETP.NE.AND UP4, UPT, UR42, 0x1, UPT ;  /* 0x000000012a00788c */ /* 0x000fe2000bf85270 */
[----:B------:R-:W1:Y:S01]  /*3e70*/  LDCU.64 UR22, c[0x0][0xb28] ;  /* 0x00016500ff1677ac */ /* 0x000e620008000a00 */
[----:B------:R-:W-:-:S02]  /*3e80*/  UISETP.NE.AND UP6, UPT, UR15, 0x1, UPT ;  /* 0x000000010f00788c */ /* 0x000fc4000bfc5270 */
[----:B------:R-:W-:Y:S02]  /*3e90*/  UISETP.NE.AND UP5, UPT, UR50, 0x1, UPT ;  /* 0x000000013200788c */ /* 0x000fe4000bfa5270 */
[----:B------:R-:W-:Y:S02]  /*3ea0*/  UIADD3 UR33, UPT, UPT, UR21, 0x40, URZ ;  /* 0x0000004015217890 */ /* 0x000fe4000fffe0ff */
[----:B------:R-:W-:Y:S02]  /*3eb0*/  UIADD3 UR25, UPT, UPT, UR21, 0x48, URZ ;  /* 0x0000004815197890 */ /* 0x000fe4000fffe0ff */
[----:B------:R-:W-:Y:S02]  /*3ec0*/  UIADD3 UR17, UPT, UPT, UR21, 0x50, URZ ;  /* 0x0000005015117890 */ /* 0x000fe4000fffe0ff */
[----:B------:R-:W-:Y:S02]  /*3ed0*/  UPRMT UR37, UR45, 0x654, UR37 ;  /* 0x000006542d257896 */ /* 0x000fe40008000025 */
[----:B------:R-:W-:-:S02]  /*3ee0*/  USHF.R.U32.HI UR39, URZ, UR49, UR6 ;  /* 0x00000031ff277299 */ /* 0x000fc40008011606 */
[----:B--2---:R-:W-:Y:S02]  /*3ef0*/  USHF.R.U32.HI UR38, URZ, UR40, UR38 ;  /* 0x00000028ff267299 */ /* 0x004fe40008011626 */
[----:B------:R-:W-:-:S11]  /*3f00*/  UISETP.NE.AND UP2, UPT, UR4, 0x1, UPT ;  /* 0x000000010400788c */ /* 0x000fd6000bf45270 */
.L_x_85:
[C---:B------:R-:W-:Y:S02]  /*3f10*/  LEA R12, R14.reuse, UR21, 0x3 ;  /* 0x000000150e0c7c11 */ /* 0x040fe4000f8e18ff */
[----:B------:R-:W-:Y:S02]  /*3f20*/  SHF.L.U32 R0, R13, 0x1f, RZ ;  /* 0x0000001f0d007819 */ /* 0x000fe400000006ff */
[----:B------:R-:W-:Y:S02]  /*3f30*/  LEA R8, R14, UR21, 0x4 ;  /* 0x000000150e087c11 */ /* 0x000fe4000f8e20ff */
[----:B--2---:R-:W2:Y:S02]  /*3f40*/  SYNCS.PHASECHK.TRANS64.TRYWAIT P0, [R12+URZ+0x90], R0 ;  /* 0x000090000c0075a7 */ /* 0x004ea400080011ff */
[----:B--2---:R-:W-:Y:S05]  /*3f50*/  @!P0 BRA `(.L_x_75) ;  /* 0x0000005c004c8947 */ /* 0x004fea0003800000 */
.L_x_159:
[----:B------:R-:W3:Y:S01]  /*3f60*/  LDS.128 R8, [R8+0x120] ;  /* 0x0001200008087984 */ /* 0x000ee20000000c00 */
[----:B------:R-:W-:Y:S01]  /*3f70*/  UISETP.GE.AND UP0, UPT, UR42, 0x1, UPT ;  /* 0x000000012a00788c */ /* 0x000fe2000bf06270 */
[----:B------:R-:W-:Y:S01]  /*3f80*/  @!PT LDS RZ, [RZ] ;  /* 0x00000000fffff984 */ /* 0x000fe20000000800 */
[----:B------:R-:W-:Y:S01]  /*3f90*/  @!PT LDS RZ, [RZ] ;  /* 0x00000000fffff984 */ /* 0x000fe20000000800 */
[----:B------:R-:W-:Y:S01]  /*3fa0*/  @!PT LDS RZ, [RZ] ;  /* 0x00000000fffff984 */ /* 0x000fe20000000800 */
[----:B------:R-:W-:Y:S01]  /*3fb0*/  @!PT LDS RZ, [RZ] ;  /* 0x00000000fffff984 */ /* 0x000fe20000000800 */
[----:B------:R1:W-:Y:S06]  /*3fc0*/  MEMBAR.ALL.CTA ;  /* 0x0000000000007992 */ /* 0x0003ec0000008000 */
[----:B-1----:R-:W1:Y:S01]  /*3fd0*/  FENCE.VIEW.ASYNC.S ;  /* 0x00000000000073c6 */ /* 0x002e620000000000 */
[----:B---3--:R-:W-:Y:S11]  /*3fe0*/  LOP3.LUT P0, RZ, R10, 0x1, RZ, 0xc0, !PT ;  /* 0x000000010aff7812 */ /* 0x008ff6000780c0ff */
[----:B------:R-:W-:Y:S02]  /*3ff0*/  @!UPT UIADD3 URZ, UPT, UPT, URZ, URZ, URZ ;  /* 0x000000fffffff290 */ /* 0x000fe4000fffe0ff */
[----:B-1----:R-:W-:Y:S01]  /*4000*/  VOTEU.ANY UP1, P0 ;  /* 0x0000000000ff7886 */ /* 0x002fe20000020100 */
[----:B------:R-:W-:Y:S11]  /*4010*/  PLOP3.LUT P0, PT, PT, PT, UP1, 0x80, 0x8 ;  /* 0x000000000008781c */ /* 0x000ff60003f0f018 */
[----:B------:R-:W-:Y:S02]  /*4020*/  @!UPT UIADD3 URZ, UPT, UPT, URZ, URZ, URZ ;  /* 0x000000fffffff290 */ /* 0x000fe4000fffe0ff */
[----:B--2---:R-:W-:Y:S02]  /*4030*/  @P0 SHF.R.U32.HI R0, RZ, 0x10, R9 ;  /* 0x00000010ff000819 */ /* 0x004fe40000011609 */
[----:B------:R-:W-:Y:S02]  /*4040*/  @P0 MOV R6, R8 ;  /* 0x0000000800060202 */ /* 0x000fe40000000f00 */
[----:B------:R-:W-:Y:S01]  /*4050*/  @P0 R2UR UR4, R0 ;  /* 0x00000000000402ca */ /* 0x000fe200000e0000 */
[----:B------:R-:W-:Y:S01]  /*4060*/  VIADD R0, R12, 0xa0 ;  /* 0x000000a00c007836 */ /* 0x000fe20000000000 */
[----:B------:R-:W-:Y:S02]  /*4070*/  @P0 LOP3.LUT R8, R9, 0xffff, RZ, 0xc0, !PT ;  /* 0x0000ffff09080812 */ /* 0x000fe400078ec0ff */
[----:B------:R-:W-:Y:S02]  /*4080*/  @P0 R2UR UR6, R6 ;  /* 0x00000000060602ca */ /* 0x000fe400000e0000 */
[----:B------:R-:W-:Y:S02]  /*4090*/  PRMT R0, RZ, 0x654, R0 ;  /* 0x00000654ff007816 */ /* 0x000fe40000000000 */
[----:B------:R-:W-:Y:S02]  /*40a0*/  @P0 R2UR UR5, R8 ;  /* 0x00000000080502ca */ /* 0x000fe400000e0000 */
[----:B------:R1:W-:Y:S03]  /*40b0*/  SYNCS.ARRIVE.TRANS64.RED.A1T0 RZ, [R0+URZ], RZ ;  /* 0x000000ff00ff79a7 */ /* 0x0003e600081004ff */
[----:B------:R-:W-:Y:S04]  /*40c0*/  @UP1 UMOV UR29, UR4 ;  /* 0x00000004001d1c82 */ /* 0x000fe80008000000 */
[----:B------:R-:W-:Y:S04]  /*40d0*/  @UP1 UMOV UR14, UR6 ;  /* 0x00000006000e1c82 */ /* 0x000fe80008000000 */
[----:B------:R-:W-:Y:S01]  /*40e0*/  @UP1 UMOV UR13, UR5 ;  /* 0x00000005000d1c82 */ /* 0x000fe20008000000 */
[----:B------:R-:W-:Y:S05]  /*40f0*/  BRA.U !UP0, `(.L_x_76) ;  /* 0x0000000108a47547 */ /* 0x000fea000b800000 */
[----:B------:R-:W-:Y:S02]  /*4100*/  UIMAD.WIDE.U32 UR18, UR13, UR51, URZ ;  /* 0x000000330d1272a5 */ /* 0x000fe4000f8e00ff */
[----:B------:R-:W-:Y:S02]  /*4110*/  UIMAD.WIDE.U32 UR26, UR14, UR48, URZ ;  /* 0x000000300e1a72a5 */ /* 0x000fe4000f8e00ff */
[----:B------:R-:W-:Y:S02]  /*4120*/  USEL UR4, UR30, UR38, !UP5 ;  /* 0x000000261e047287 */ /* 0x000fe4000e800000 */
[----:B------:R-:W-:Y:S02]  /*4130*/  USEL UR7, UR31, UR39, !UP6 ;  /* 0x000000271f077287 */ /* 0x000fe4000f000000 */
[----:B------:R-:W-:Y:S02]  /*4140*/  UIMAD.WIDE.U32 UR8, UR4, UR22, URZ ;  /* 0x00000016040872a5 */ /* 0x000fe4000f8e00ff */
[----:B------:R-:W-:Y:S01]  /*4150*/  UIMAD.WIDE.U32 UR10, UR7, UR22, URZ ;  /* 0x00000016070a72a5 */ /* 0x000fe2000f8e00ff */
[----:B------:R-:W-:Y:S02]  /*4160*/  UMOV UR5, UR19 ;  /* 0x0000001300057c82 */ /* 0x000fe40008000000 */
[----:B------:R-:W-:Y:S03]  /*4170*/  USHF.R.U32.HI UR6, URZ, UR40, UR5 ;  /* 0x00000028ff067299 */ /* 0x000fe60008011605 */
[----:B------:R-:W-:Y:S01]  /*4180*/  UMOV UR5, UR27 ;  /* 0x0000001b00057c82 */ /* 0x000fe20008000000 */
[----:B------:R-:W-:Y:S02]  /*4190*/  USEL UR6, UR13, UR6, !UP5 ;  /* 0x000000060d067287 */ /* 0x000fe4000e800000 */
[----:B------:R-:W-:Y:S03]  /*41a0*/  USHF.R.U32.HI UR12, URZ, UR49, UR5 ;  /* 0x00000031ff0c7299 */ /* 0x000fe60008011605 */
[----:B------:R-:W-:Y:S02]  /*41b0*/  UMOV UR5, UR9 ;  /* 0x0000000900057c82 */ /* 0x000fe40008000000 */
[----:B------:R-:W-:Y:S03]  /*41c0*/  @UP4 USHF.R.U32.HI UR4, URZ, UR23, UR5 ;  /* 0x00000017ff044299 */ /* 0x000fe60008011605 */
[----:B------:R-:W-:Y:S01]  /*41d0*/  UMOV UR5, UR11 ;  /* 0x0000000b00057c82 */ /* 0x000fe20008000000 */
[----:B------:R-:W-:Y:S02]  /*41e0*/  UIMAD UR4, UR42, UR4, URZ ;  /* 0x000000042a0472a4 */ /* 0x000fe4000f8e02ff */
[----:B------:R-:W-:Y:S02]  /*41f0*/  @UP4 USHF.R.U32.HI UR7, URZ, UR23, UR5 ;  /* 0x00000017ff074299 */ /* 0x000fe40008011605 */
[----:B------:R-:W-:Y:S02]  /*4200*/  UIMAD.WIDE.U32 UR10, UR6, UR22, URZ ;  /* 0x00000016060a72a5 */ /* 0x000fe4000f8e00ff */
[----:B------:R-:W-:Y:S02]  /*4210*/  USEL UR5, UR14, UR12, !UP6 ;  /* 0x0000000c0e057287 */ /* 0x000fe4000f000000 */
[----:B------:R-:W-:Y:S02]  /*4220*/  UIMAD UR8, UR42, UR7, URZ ;  /* 0x000000072a0872a4 */ /* 0x000fe4000f8e02ff */
[----:B------:R-:W-:Y:S03]  /*4230*/  UISETP.GE.AND UP0, UPT, UR6, UR4, UPT ;  /* 0x000000040600728c */ /* 0x000fe6000bf06270 */
[----:B------:R-:W-:Y:S01]  /*4240*/  UMOV UR4, UR11 ;  /* 0x0000000b00047c82 */ /* 0x000fe20008000000 */
[----:B------:R-:W-:Y:S02]  /*4250*/  UISETP.GE.OR UP0, UPT, UR5, UR8, UP0 ;  /* 0x000000080500728c */ /* 0x000fe40008706670 */
[----:B------:R-:W-:Y:S02]  /*4260*/  USHF.R.U32.HI UR4, URZ, UR23, UR4 ;  /* 0x00000017ff047299 */ /* 0x000fe40008011604 */
[----:B------:R-:W-:Y:S02]  /*4270*/  UIMAD.WIDE.U32 UR8, UR5, UR22, URZ ;  /* 0x00000016050872a5 */ /* 0x000fe4000f8e00ff */
[----:B------:R-:W-:Y:S04]  /*4280*/  USEL UR10, UR6, UR4, !UP4 ;  /* 0x00000004060a7287 */ /* 0x000fe8000e000000 */
[----:B------:R-:W-:Y:S01]  /*4290*/  UIADD3 UR11, UPT, UPT, -UR10, URZ, URZ ;  /* 0x000000ff0a0b7290 */ /* 0x000fe2000fffe1ff */
[----:B------:R-:W-:Y:S02]  /*42a0*/  @!UP0 UMOV UR4, UR9 ;  /* 0x0000000900048c82 */ /* 0x000fe40008000000 */
[----:B------:R-:W-:Y:S02]  /*42b0*/  @!UP0 USHF.R.U32.HI UR4, URZ, UR23, UR4 ;  /* 0x00000017ff048299 */ /* 0x000fe40008011604 */
[----:B------:R-:W-:Y:S02]  /*42c0*/  UIMAD UR8, UR42, UR11, UR6 ;  /* 0x0000000b2a0872a4 */ /* 0x000fe4000f8e0206 */
[----:B------:R-:W-:Y:S04]  /*42d0*/  @!UP0 USEL UR4, UR5, UR4, !UP4 ;  /* 0x0000000405048287 */ /* 0x000fe8000e000000 */
[----:B------:R-:W-:Y:S02]  /*42e0*/  @!UP0 UIMAD UR8, UR7, UR8, UR4 ;  /* 0x00000008070882a4 */ /* 0x000fe4000f8e0204 */
[----:B------:R-:W-:Y:S02]  /*42f0*/  @!UP0 UIADD3 UR9, UPT, UPT, UR10, -UR4, URZ ;  /* 0x800000040a098290 */ /* 0x000fe4000fffe0ff */
[----:B------:R-:W-:Y:S02]  /*4300*/  UIADD3 UR4, UPT, UPT, -UR5, URZ, URZ ;  /* 0x000000ff05047290 */ /* 0x000fe4000fffe1ff */
[----:B------:R-:W-:Y:S02]  /*4310*/  UIADD3 UR7, UPT, UPT, -UR6, URZ, URZ ;  /* 0x000000ff06077290 */ /* 0x000fe4000fffe1ff */
[----:B------:R-:W-:Y:S02]  /*4320*/  @!UP0 UIMAD UR6, UR9, UR42, UR5 ;  /* 0x0000002a090682a4 */ /* 0x000fe4000f8e0205 */
[----:B------:R-:W-:Y:S02]  /*4330*/  UIMAD UR14, UR15, UR4, UR14 ;  /* 0x000000040f0e72a4 */ /* 0x000fe4000f8e020e */
[----:B------:R-:W-:Y:S01]  /*4340*/  UIMAD UR13, UR50, UR7, UR13 ;  /* 0x00000007320d72a4 */ /* 0x000fe2000f8e020d */
[----:B------:R-:W-:Y:S02]  /*4350*/  @!UP0 UMOV UR5, UR8 ;  /* 0x0000000800058c82 */ /* 0x000fe40008000000 */
[----:B------:R-:W-:Y:S02]  /*4360*/  UIMAD UR14, UR5, UR15, UR14 ;  /* 0x0000000f050e72a4 */ /* 0x000fe4000f8e020e */
[----:B------:R-:W-:Y:S11]  /*4370*/  UIMAD UR13, UR6, UR50, UR13 ;  /* 0x00000032060d72a4 */ /* 0x000ff6000f8e020d */
[----:B------:R-:W-:Y:S01]  /*4380*/  @!UPT UIADD3 URZ, UPT, UPT, URZ, URZ, URZ ;  /* 0x000000fffffff290 */ /* 0x000fe2000fffe0ff */
.L_x_76:
[----:B------:R-:W2:Y:S01]  /*4390*/  @!UP2 LDCU.128 UR8, c[0x0][0xb10] ;  /* 0x00016200ff08a7ac */ /* 0x000ea20008000c00 */
[C---:B----4-:R-:W-:Y:S02]  /*43a0*/  ISETP.NE.U32.AND P1, PT, R4.reuse, RZ, PT ;  /* 0x000000ff0400720c */ /* 0x050fe40003f25070 */
[----:B------:R-:W-:Y:S02]  /*43b0*/  ISETP.NE.U32.AND P0, PT, R4, RZ, PT ;  /* 0x000000ff0400720c */ /* 0x000fe40003f05070 */
[C---:B------:R-:W-:Y:S02]  /*43c0*/  ISETP.NE.AND.EX P1, PT, R5.reuse, RZ, PT, P1 ;  /* 0x000000ff0500720c */ /* 0x040fe40003f25310 */
[----:B------:R-:W-:Y:S01]  /*43d0*/  ISETP.NE.AND.EX P0, PT, R5, RZ, PT, P0 ;  /* 0x000000ff0500720c */ /* 0x000fe20003f05300 */
[----:B------:R-:W3:Y:S01]  /*43e0*/  @!UP2 LDCU UR5, c[0x0][0xb0c] ;  /* 0x00016180ff05a7ac */ /* 0x000ee20008000800 */
[----:B------:R-:W-:Y:S01]  /*43f0*/  SHF.L.U32 R9, R15, 0x1f, RZ ;  /* 0x0000001f0f097819 */ /* 0x000fe200000006ff */
[----:B------:R-:W-:Y:S02]  /*4400*/  USHF.L.U32 UR35, UR16, 0x6, URZ ;  /* 0x0000000610237899 */ /* 0x000fe400080006ff */
[----:B------:R-:W-:Y:S02]  /*4410*/  USHF.L.U32 UR34, UR20, 0x8, URZ ;  /* 0x0000000814227899 */ /* 0x000fe400080006ff */
[----:B--2---:R-:W-:Y:S07]  /*4420*/  UIMAD.WIDE.U32 UR6, UR14, UR8, URZ ;  /* 0x000000080e0672a5 */ /* 0x004fee000f8e00ff */
[----:B------:R-:W-:Y:S01]  /*4430*/  @!UP2 UMOV UR4, UR7 ;  /* 0x000000070004ac82 */ /* 0x000fe20008000000 */
[----:B---3--:R-:W-:Y:S02]  /*4440*/  @!UP2 UISETP.NE.AND UP0, UPT, UR5, 0x1, UPT ;  /* 0x000000010500a88c */ /* 0x008fe4000bf05270 */
[----:B------:R-:W-:Y:S02]  /*4450*/  @!UP2 USHF.R.U32.HI UR4, URZ, UR9, UR4 ;  /* 0x00000009ff04a299 */ /* 0x000fe40008011604 */
[----:B------:R-:W-:Y:S02]  /*4460*/  UIMAD.WIDE.U32 UR6, UR13, UR11, URZ ;  /* 0x0000000b0d0672a5 */ /* 0x000fe4000f8e00ff */
[----:B------:R-:W-:Y:S02]  /*4470*/  @!UP2 USEL UR8, UR14, UR4, !UP0 ;  /* 0x000000040e08a287 */ /* 0x000fe4000c000000 */
[----:B------:R-:W-:Y:S03]  /*4480*/  @!UP2 UISETP.NE.AND UP0, UPT, UR10, 0x1, UPT ;  /* 0x000000010a00a88c */ /* 0x000fe6000bf05270 */
[----:B------:R-:W-:Y:S02]  /*4490*/  @!UP2 UMOV UR6, UR7 ;  /* 0x000000070006ac82 */ /* 0x000fe40008000000 */
[----:B------:R-:W2:Y:S02]  /*44a0*/  @!UP2 LDCU UR4, c[0x0][0xb20] ;  /* 0x00016400ff04a7ac */ /* 0x000ea40008000800 */
[----:B--2---:R-:W-:Y:S04]  /*44b0*/  @!UP2 USHF.R.U32.HI UR6, URZ, UR4, UR6 ;  /* 0x00000004ff06a299 */ /* 0x004fe80008011606 */
[----:B------:R-:W-:Y:S04]  /*44c0*/  @!UP2 USEL UR6, UR13, UR6, !UP0 ;  /* 0x000000060d06a287 */ /* 0x000fe8000c000000 */
[----:B------:R-:W-:Y:S02]  /*44d0*/  @!UP2 UIADD3 UR4, UPT, UPT, -UR8, UR6, URZ ;  /* 0x000000060804a290 */ /* 0x000fe4000fffe1ff */
[----:B------:R-:W-:Y:S02]  /*44e0*/  @!UP2 UIADD3 UR6, UPT, UPT, UR8, -UR6, URZ ;  /* 0x800000060806a290 */ /* 0x000fe4000fffe0ff */
[----:B------:R-:W-:Y:S02]  /*44f0*/  @!UP2 UIMAD UR14, UR4, UR5, UR14 ;  /* 0x00000005040ea2a4 */ /* 0x000fe4000f8e020e */
[----:B------:R-:W-:Y:S01]  /*4500*/  @!UP2 UIMAD UR13, UR6, UR10, UR13 ;  /* 0x0000000a060da2a4 */ /* 0x000fe2000f8e020d */
[----:B------:R-:W-:Y:S11]  /*4510*/  BRA.U UP3, `(.L_x_77) ;  /* 0x0000000103107547 */ /* 0x000ff6000b800000 */
[----:B------:R-:W-:Y:S04]  /*4520*/  MOV R6, UR43 ;  /* 0x0000002b00067c02 */ /* 0x000fe80008000f00 */
[----:B------:R-:W-:Y:S04]  /*4530*/  SHF.L.U32 R6, R6, 0x1f, RZ ;  /* 0x0000001f06067819 */ /* 0x000fe800000006ff */
[----:B------:R-:W2:Y:S02]  /*4540*/  SYNCS.PHASECHK.TRANS64.TRYWAIT P2, [UR21+0x88], R6 ;  /* 0x00008806ff0075a7 */ /* 0x000ea40008041115 */
[----:B--2---:R-:W-:Y:S05]  /*4550*/  @!P2 BRA `(.L_x_78) ;  /* 0x0000005400e0a947 */ /* 0x004fea0003800000 */
.L_x_77:
[----:B------:R-:W-:Y:S05]  /*4560*/  @!P1 BRA `(.L_x_79) ;  /* 0x0000000000309947 */ /* 0x000fea0003800000 */
[----:B------:R-:W-:Y:S01]  /*4570*/  ISETP.NE.U32.AND P1, PT, R2, RZ, PT ;  /* 0x000000ff0200720c */ /* 0x000fe20003f25070 */
[----:B------:R-:W2:Y:S01]  /*4580*/  LDCU.64 UR4, c[0x0][0x358] ;  /* 0x00006b00ff0477ac */ /* 0x000ea20008000a00 */
[----:B------:R-:W-:Y:S02]  /*4590*/  IMAD.MOV.U32 R74, RZ, RZ, 0x1 ;  /* 0x00000001ff4a7424 */ /* 0x000fe400078e00ff */
[----:B------:R-:W-:Y:S11]  /*45a0*/  ISETP.NE.AND.EX P1, PT, R3, RZ, PT, P1 ;  /* 0x000000ff0300720c */ /* 0x000ff60003f25310 */
[----:B------:R-:W-:Y:S02]  /*45b0*/  @!UPT UIADD3 URZ, UPT, UPT, URZ, URZ, URZ ;  /* 0x000000fffffff290 */ /* 0x000fe4000fffe0ff */
[----:B------:R-:W3:Y:S01]  /*45c0*/  @P1 LDC.64 R10, c[0x0][0x888] ;  /* 0x00022200ff0a1b82 */ /* 0x000ee20000000a00 */
[----:B-1----:R-:W-:Y:S04]  /*45d0*/  @P1 IMAD R0, R4, UR36, RZ ;  /* 0x0000002404001c24 */ /* 0x002fe8000f8e02ff */
[----:B---3--:R-:W-:Y:S04]  /*45e0*/  @P1 IMAD.WIDE R10, R0, 0x4, R10 ;  /* 0x00000004000a1825 */ /* 0x008fe800078e020a */
[----:B------:R-:W-:Y:S01]  /*45f0*/  HFMA2 R0, -RZ, RZ, 0, 5.9604644775390625e-08 ;  /* 0x00000001ff007431 */ /* 0x000fe200000001ff */
[----:B--2--5:R2:W5:Y:S04]  /*4600*/  @P1 LDG.E R40, desc[UR4][R10.64] ;  /* 0x000000040a281981 */ /* 0x024568000c1e1900 */
[----:B------:R-:W-:Y:S01]  /*4610*/  @!P1 PRMT R74, R0, 0x7610, R74 ;  /* 0x00007610004a9816 */ /* 0x000fe2000000004a */
[----:B--2---:R-:W3:Y:S06]  /*4620*/  @!P1 LDC R40, c[0x0][0x880] ;  /* 0x00022000ff289b82 */ /* 0x004eec0000000800 */
.L_x_79:
[----:B---3-5:R-:W-:Y:S01]  /*4630*/  @!P0 ISETP.EQ.AND P1, PT, R40, RZ, PT ;  /* 0x000000ff2800820c */ /* 0x028fe20003f22270 */
[----:B------:R-:W-:Y:S01]  /*4640*/  @!UPT UIADD3 URZ, UPT, UPT, URZ, URZ, URZ ;  /* 0x000000fffffff290 */ /* 0x000fe2000fffe0ff */
[----:B------:R-:W-:Y:S11]  /*4650*/  @!P0 BRA `(.L_x_80) ;  /* 0x0000000000188947 */ /* 0x000ff60003800000 */
[----:B------:R-:W-:Y:S02]  /*4660*/  LOP3.LUT P0, RZ, R74, 0xff, RZ, 0xc0, !PT ;  /* 0x000000ff4aff7812 */ /* 0x000fe4000780c0ff */
[----:B------:R-:W-:Y:S04]  /*4670*/  ISETP.NE.U32.AND P1, PT, R2, RZ, PT ;  /* 0x000000ff0200720c */ /* 0x000fe80003f25070 */
[----:B------:R-:W-:Y:S04]  /*4680*/  ISETP.NE.AND.EX P1, PT, R3, RZ, PT, P1 ;  /* 0x000000ff0300720c */ /* 0x000fe80003f25310 */
[----:B------:R-:W-:Y:S03]  /*4690*/  PLOP3.LUT P1, PT, P1, PT, PT, 0x8, 0x80 ;  /* 0x000000000080781c */ /* 0x000fe60000f2e170 */
[----:B------:R-:W-:Y:S11]  /*46a0*/  @P0 ISETP.EQ.AND P1, PT, R40, RZ, PT ;  /* 0x000000ff2800020c */ /* 0x000ff60003f22270 */
[----:B------:R-:W-:Y:S02]  /*46b0*/  @!UPT UIADD3 URZ, UPT, UPT, URZ, URZ, URZ ;  /* 0x000000fffffff290 */ /* 0x000fe4000fffe0ff */
.L_x_80:
[----:B------:R-:W2:Y:S01]  /*46c0*/  SYNCS.PHASECHK.TRANS64.TRYWAIT P2, [UR21+0x60], R9 ;  /* 0x00006009ff0075a7 */ /* 0x000ea20008041115 */
[----:B------:R-:W-:Y:S04]  /*46d0*/  ELECT P0, URZ, PT ;  /* 0x0000000000ff782f */ /* 0x000fe80003800000 */
[----:B------:R-:W-:Y:S11]  /*46e0*/  PLOP3.LUT P1, PT, P1, P0, PT, 0xf2, 0x2f ;  /* 0x00000000002f781c */ /* 0x000ff60000f21e72 */
[----:B------:R-:W-:Y:S02]  /*46f0*/  @!UPT UIADD3 URZ, UPT, UPT, URZ, URZ, URZ ;  /* 0x000000fffffff290 */ /* 0x000fe4000fffe0ff */
[----:B------:R-:W-:Y:S05]  /*4700*/  @!P1 IADD3 R8, P0, PT, R16, 0x580, RZ ;  /* 0x0000058010089810 */ /* 0x000fea0007f1e0ff */
[----:B-1----:R-:W-:Y:S01]  /*4710*/  @!P1 IMAD.X R6, RZ, RZ, R17, P0 ;  /* 0x000000ffff069224 */ /* 0x002fe200000e0611 */
[----:B--2---:R-:W-:Y:S07]  /*4720*/  @!P2 BRA `(.L_x_81) ;  /* 0x000000540084a947 */ /* 0x004fee0003800000 */
.L_x_162:
[----:B------:R-:W-:Y:S01]  /*4730*/  @!P1 R2UR UR5, R8 ;  /* 0x00000000080592ca */ /* 0x000fe200000e0000 */
[----:B------:R-:W-:Y:S01]  /*4740*/  VOTEU.ALL UP0, P1 ;  /* 0x0000000000ff7886 */ /* 0x000fe20000800000 */
[----:B------:R-:W-:Y:S01]  /*4750*/  @!P1 R2UR UR4, R6 ;  /* 0x00000000060492ca */ /* 0x000fe200000e0000 */
[----:B-1----:R-:W-:Y:S01]  /*4760*/  @!P1 IMAD.MOV.U32 R0, RZ, RZ, 0x1000 ;  /* 0x00001000ff009424 */ /* 0x002fe200078e00ff */
[----:B------:R-:W-:Y:S01]  /*4770*/  UMOV UR8, 0x0 ;  /* 0x0000000000087882 */ /* 0x000fe20000000000 */
[----:B------:R-:W-:Y:S01]  /*4780*/  UMOV UR9, 0x10000000 ;  /* 0x1000000000097882 */ /* 0x000fe20000000000 */
[----:B------:R-:W-:Y:S01]  /*4790*/  @!UP0 UIADD3 UR32, UPT, UPT, UR21, 0x200, URZ ;  /* 0x0000020015208890 */ /* 0x000fe2000fffe0ff */
[----:B------:R-:W-:Y:S01]  /*47a0*/  @!P1 IADD3 R8, P0, PT, R16, 0x580, RZ ;  /* 0x0000058010089810 */ /* 0x000fe20007f1e0ff */
[----:B------:R-:W-:Y:S01]  /*47b0*/  VOTEU.ALL UP0, P1 ;  /* 0x0000000000ff7886 */ /* 0x000fe20000800000 */
[----:B------:R-:W-:Y:S03]  /*47c0*/  UPRMT UR6, UR45, 0x654, UR33 ;  /* 0x000006542d067896 */ /* 0x000fe60008000021 */
[----:B------:R-:W-:Y:S02]  /*47d0*/  @!P1 IMAD.X R6, RZ, RZ, R17, P0 ;  /* 0x000000ffff069224 */ /* 0x000fe400000e0611 */
[----:B------:R-:W-:Y:S02]  /*47e0*/  IMAD.U32 R10, RZ, RZ, UR5 ;  /* 0x00000005ff0a7e24 */ /* 0x000fe4000f8e00ff */
[----:B------:R-:W-:Y:S03]  /*47f0*/  IMAD.U32 R11, RZ, RZ, UR4 ;  /* 0x00000004ff0b7e24 */ /* 0x000fe6000f8e00ff */
[----:B------:R-:W-:Y:S02]  /*4800*/  @!P1 R2UR UR4, R10 ;  /* 0x000000000a0492ca */ /* 0x000fe400000e0000 */
[----:B------:R-:W-:Y:S11]  /*4810*/  @!P1 R2UR UR5, R11 ;  /* 0x000000000b0592ca */ /* 0x000ff600000e0000 */
[----:B------:R-:W-:Y:S02]  /*4820*/  @!UPT UIADD3 URZ, UPT, UPT, URZ, URZ, URZ ;  /* 0x000000fffffff290 */ /* 0x000fe4000fffe0ff */
[----:B------:R1:W-:Y:S01]  /*4830*/  @!UP0 UTMALDG.3D [UR32], [UR4], desc[UR8] ;  /* 0x00000820040085b4 */ /* 0x0003e20008011000 */
[----:B------:R1:W-:Y:S01]  /*4840*/  @!P1 SYNCS.ARRIVE.TRANS64.RED.A0TR RZ, [UR21+0x40], R0 ;  /* 0x00004000ffff99a7 */ /* 0x0003e20008300415 */
[----:B------:R-:W-:Y:S01]  /*4850*/  SYNCS.ARRIVE.TRANS64.RED.A1T0 RZ, [UR6], RZ ;  /* 0x000000ffffff79a7 */ /* 0x000fe20008100406 */
[----:B------:R-:W2:Y:S02]  /*4860*/  SYNCS.PHASECHK.TRANS64.TRYWAIT P2, [UR21+0x68], R9 ;  /* 0x00006809ff0075a7 */ /* 0x000ea40008041115 */
[----:B-12---:R-:W-:Y:S05]  /*4870*/  @!P2 BRA `(.L_x_82) ;  /* 0x000000540048a947 */ /* 0x006fea0003800000 */
.L_x_164:
        /* <DEDUP_REMOVED lines=8> */
[----:B------:R-:W-:Y:S01]  /*4900*/  @!UP0 UIADD3 UR24, UPT, UPT, UR21, 0x1200, URZ ;  /* 0x0000120015188890 */ /* 0x000fe2000fffe0ff */
[----:B------:R-:W-:Y:S01]  /*4910*/  VOTEU.ALL UP0, P1 ;  /* 0x0000000000ff7886 */ /* 0x000fe20000800000 */
[----:B------:R-:W-:Y:S01]  /*4920*/  UMOV UR27, UR35 ;  /* 0x00000023001b7c82 */ /* 0x000fe20008000000 */
[----:B------:R-:W-:Y:S02]  /*4930*/  UMOV UR28, UR36 ;  /* 0x00000024001c7c82 */ /* 0x000fe40008000000 */
[----:B------:R-:W-:Y:S01]  /*4940*/  IMAD.U32 R10, RZ, RZ, UR5 ;  /* 0x00000005ff0a7e24 */ /* 0x000fe2000f8e00ff */
[----:B------:R-:W-:Y:S01]  /*4950*/  UPRMT UR6, UR45, 0x654, UR25 ;  /* 0x000006542d067896 */ /* 0x000fe20008000019 */
[----:B------:R-:W-:Y:S02]  /*4960*/  IMAD.U32 R11, RZ, RZ, UR4 ;  /* 0x00000004ff0b7e24 */ /* 0x000fe4000f8e00ff */
[----:B------:R-:W-:Y:S01]  /*4970*/  @!P1 IMAD.X R6, RZ, RZ, R17, P0 ;  /* 0x000000ffff069224 */ /* 0x000fe200000e0611 */
        /* <DEDUP_REMOVED lines=8> */
.L_x_166:
[----:B------:R-:W-:Y:S01]  /*4a00*/  @!P1 R2UR UR5, R8 ;  /* 0x00000000080592ca */ /* 0x000fe200000e0000 */
[----:B------:R-:W-:Y:S01]  /*4a10*/  VOTEU.ALL UP0, P1 ;  /* 0x0000000000ff7886 */ /* 0x000fe20000800000 */
[----:B------:R-:W-:Y:S01]  /*4a20*/  @!P1 R2UR UR4, R6 ;  /* 0x00000000060492ca */ /* 0x000fe200000e0000 */
[----:B-1----:R-:W-:Y:S01]  /*4a30*/  @!P1 IMAD.MOV.U32 R0, RZ, RZ, 0x1000 ;  /* 0x00001000ff009424 */ /* 0x002fe200078e00ff */
[----:B------:R-:W-:Y:S01]  /*4a40*/  UMOV UR8, 0x0 ;  /* 0x0000000000087882 */ /* 0x000fe20000000000 */
[----:B------:R-:W-:Y:S01]  /*4a50*/  UMOV UR9, 0x10000000 ;  /* 0x1000000000097882 */ /* 0x000fe20000000000 */
[----:B------:R-:W-:Y:S01]  /*4a60*/  @!UP0 UIADD3 UR18, UPT, UPT, UR34, 0x80, URZ ;  /* 0x0000008022128890 */ /* 0x000fe2000fffe0ff */
[----:B------:R-:W-:Y:S01]  /*4a70*/  VIADD R14, R14, 0x1 ;  /* 0x000000010e0e7836 */ /* 0x000fe20000000000 */
[----:B------:R-:W-:Y:S01]  /*4a80*/  @!UP0 UIADD3 UR16, UPT, UPT, UR21, 0x2200, URZ ;  /* 0x0000220015108890 */ /* 0x000fe2000fffe0ff */
[----:B------:R-:W-:Y:S01]  /*4a90*/  VOTEU.ALL UP0, P1 ;  /* 0x0000000000ff7886 */ /* 0x000fe20000800000 */
[----:B------:R-:W-:Y:S01]  /*4aa0*/  UMOV UR19, UR35 ;  /* 0x0000002300137c82 */ /* 0x000fe20008000000 */
[----:B------:R-:W-:Y:S02]  /*4ab0*/  UMOV UR20, UR36 ;  /* 0x0000002400147c82 */ /* 0x000fe40008000000 */
[----:B------:R-:W-:Y:S01]  /*4ac0*/  IMAD.U32 R10, RZ, RZ, UR5 ;  /* 0x00000005ff0a7e24 */ /* 0x000fe2000f8e00ff */
[----:B------:R-:W-:Y:S01]  /*4ad0*/  UPRMT UR6, UR45, 0x654, UR17 ;  /* 0x000006542d067896 */ /* 0x000fe20008000011 */
        /* <DEDUP_REMOVED lines=9> */
.L_x_168:
[----:B------:R-:W-:Y:S01]  /*4b70*/  @!P1 IADD3 R6, P0, PT, R16, 0x580, RZ ;  /* 0x0000058010069810 */ /* 0x000fe20007f1e0ff */
[----:B------:R-:W-:Y:S01]  /*4b80*/  VOTEU.ALL UP0, P1 ;  /* 0x0000000000ff7886 */ /* 0x000fe20000800000 */
[----:B------:R-:W-:Y:S01]  /*4b90*/  UMOV UR6, 0x0 ;  /* 0x0000000000067882 */ /* 0x000fe20000000000 */
[----:B------:R-:W-:Y:S01]  /*4ba0*/  UMOV UR7, 0x10000000 ;  /* 0x1000000000077882 */ /* 0x000fe20000000000 */
[----:B------:R-:W-:Y:S01]  /*4bb0*/  @!P1 R2UR UR5, R6 ;  /* 0x00000000060592ca */ /* 0x000fe200000e0000 */
[----:B-1----:R-:W-:Y:S01]  /*4bc0*/  @!P1 IMAD.X R0, RZ, RZ, R17, P0 ;  /* 0x000000ffff009224 */ /* 0x002fe200000e0611 */
[----:B------:R-:W-:Y:S01]  /*4bd0*/  @!UP0 UIADD3 UR10, UPT, UPT, UR34, 0xc0, URZ ;  /* 0x000000c0220a8890 */ /* 0x000fe2000fffe0ff */
[----:B------:R-:W-:Y:S01]  /*4be0*/  R2UR UR18, R76 ;  /* 0x000000004c1272ca */ /* 0x000fe200000e0000 */
[----:B------:R-:W-:Y:S01]  /*4bf0*/  @!UP0 UIADD3 UR8, UPT, UPT, UR21, 0x3200, URZ ;  /* 0x0000320015088890 */ /* 0x000fe2000fffe0ff */
[----:B------:R-:W-:Y:S01]  /*4c00*/  R2UR UR16, R77 ;  /* 0x000000004d1072ca */ /* 0x000fe200000e0000 */
[----:B------:R-:W-:Y:S01]  /*4c10*/  @!UP0 UIADD3 UR9, UPT, UPT, UR21, 0x58, URZ ;  /* 0x0000005815098890 */ /* 0x000fe2000fffe0ff */
[----:B------:R-:W-:Y:S01]  /*4c20*/  @!P1 R2UR UR4, R0 ;  /* 0x00000000000492ca */ /* 0x000fe200000e0000 */
[----:B------:R-:W-:Y:S01]  /*4c30*/  VOTEU.ALL UP0, P1 ;  /* 0x0000000000ff7886 */ /* 0x000fe20000800000 */
[----:B------:R-:W-:Y:S01]  /*4c40*/  UMOV UR11, UR35 ;  /* 0x00000023000b7c82 */ /* 0x000fe20008000000 */
[----:B------:R-:W-:Y:S01]  /*4c50*/  UMOV UR12, UR36 ;  /* 0x00000024000c7c82 */ /* 0x000fe20008000000 */
[C---:B------:R-:W-:Y:S01]  /*4c60*/  ISETP.NE.AND P0, PT, R14.reuse, 0x2, PT ;  /* 0x000000020e00780c */ /* 0x040fe20003f05270 */
[----:B------:R-:W-:Y:S01]  /*4c70*/  UPLOP3.LUT UP3, UPT, UPT, UPT, UPT, 0x80, 0x8 ;  /* 0x000000000008789c */ /* 0x000fe20003f6f070 */
[----:B------:R-:W-:Y:S01]  /*4c80*/  IMAD.U32 R8, RZ, RZ, UR5 ;  /* 0x00000005ff087e24 */ /* 0x000fe2000f8e00ff */
[----:B------:R-:W-:Y:S01]  /*4c90*/  LOP3.LUT R15, R15, 0x1, RZ, 0x3c, !PT ;  /* 0x000000010f0f7812 */ /* 0x000fe200078e3cff */
[----:B------:R-:W-:Y:S01]  /*4ca0*/  UMOV UR36, UR29 ;  /* 0x0000001d00247c82 */ /* 0x000fe20008000000 */
[----:B------:R-:W-:Y:S01]  /*4cb0*/  SEL R0, RZ, 0x1, P0 ;  /* 0x00000001ff007807 */ /* 0x000fe20000000000 */
[----:B------:R-:W-:Y:S01]  /*4cc0*/  UIADD3 UR20, UPT, UPT, UR13, UR18, URZ ;  /* 0x000000120d147290 */ /* 0x000fe2000fffe0ff */
[----:B------:R-:W-:Y:S01]  /*4cd0*/  SEL R14, R14, RZ, P0 ;  /* 0x000000ff0e0e7207 */ /* 0x000fe20000000000 */
[----:B------:R-:W-:Y:S01]  /*4ce0*/  UIADD3 UR16, UPT, UPT, UR14, UR16, URZ ;  /* 0x000000100e107290 */ /* 0x000fe2000fffe0ff */
[----:B------:R-:W-:Y:S01]  /*4cf0*/  IMAD.U32 R9, RZ, RZ, UR4 ;  /* 0x00000004ff097e24 */ /* 0x000fe2000f8e00ff */
[----:B------:R-:W-:Y:S02]  /*4d00*/  @!P1 R2UR UR4, R8 ;  /* 0x00000000080492ca */ /* 0x000fe400000e0000 */
[----:B------:R-:W-:Y:S02]  /*4d10*/  LOP3.LUT R13, R13, R0, RZ, 0x3c, !PT ;  /* 0x000000000d0d7212 */ /* 0x000fe400078e3cff */
[----:B------:R-:W-:Y:S11]  /*4d20*/  @!P1 R2UR UR5, R9 ;  /* 0x00000000090592ca */ /* 0x000ff600000e0000 */
[----:B------:R-:W-:Y:S02]  /*4d30*/  @!UPT UIADD3 URZ, UPT, UPT, URZ, URZ, URZ ;  /* 0x000000fffffff290 */ /* 0x000fe4000fffe0ff */
[----:B------:R2:W-:Y:S01]  /*4d40*/  @!UP0 UTMALDG.3D [UR8], [UR4], desc[UR6] ;  /* 0x00000608040085b4 */ /* 0x0005e20008011000 */
[----:B------:R2:W-:Y:S01]  /*4d50*/  @!P1 SYNCS.ARRIVE.TRANS64.RED.A0TR RZ, [UR21+0x58], R7 ;  /* 0x00005807ffff99a7 */ /* 0x0005e20008300415 */
[----:B------:R-:W-:Y:S01]  /*4d60*/  SYNCS.ARRIVE.TRANS64.RED.A1T0 RZ, [UR37], RZ ;  /* 0x000000ffffff79a7 */ /* 0x000fe20008100425 */
[----:B------:R-:W-:Y:S05]  /*4d70*/  BRA.U UP1, `(.L_x_85) ;  /* 0xfffffff101647547 */ /* 0x000fea000b83ffff */
[----:B------:R-:W-:-:S04]  /*4d80*/  SHF.L.U32 R2, R15, 0x1f, RZ ;  /* 0x0000001f0f027819 */ /* 0x000fc800000006ff */
[----:B------:R-:W1:Y:S02]  /*4d90*/  SYNCS.PHASECHK.TRANS64.TRYWAIT P0, [UR21+0x60], R2 ;  /* 0x00006002ff0075a7 */ /* 0x000e640008001115 */
[----:B-1----:R-:W-:Y:S05]  /*4da0*/  @!P0 BRA `(.L_x_86) ;  /* 0x0000005000448947 */ /* 0x002fea0003800000 */
.L_x_170:
[----:B------:R-:W3:Y:S02]  /*4db0*/  SYNCS.PHASECHK.TRANS64.TRYWAIT P0, [UR21+0x68], R2 ;  /* 0x00006802ff0075a7 */ /* 0x000ee40008001115 */
[----:B---3--:R-:W-:Y:S05]  /*4dc0*/  @!P0 BRA `(.L_x_87) ;  /* 0x0000005000548947 */ /* 0x008fea0003800000 */
.L_x_172:
[----:B------:R-:W3:Y:S02]  /*4dd0*/  SYNCS.PHASECHK.TRANS64.TRYWAIT P0, [UR21+0x70], R2 ;  /* 0x00007002ff0075a7 */ /* 0x000ee40008001115 */
[----:B---3--:R-:W-:Y:S05]  /*4de0*/  @!P0 BRA `(.L_x_88) ;  /* 0x0000005000648947 */ /* 0x008fea0003800000 */
.L_x_174:
[----:B-1----:R-:W-:-:S07]  /*4df0*/  MOV R0, UR21 ;  /* 0x0000001500007c02 */ /* 0x002fce0008000f00 */
.L_x_89:
[----:B-1----:R-:W-:-:S04]  /*4e00*/  SHF.L.U32 R2, R15, 0x1f, RZ ;  /* 0x0000001f0f027819 */ /* 0x002fc800000006ff */
[----:B------:R1:W3:Y:S03]  /*4e10*/  SYNCS.PHASECHK.TRANS64.TRYWAIT P0, [R0+URZ+0x78], R2 ;  /* 0x00007802000075a7 */ /* 0x0002e600080011ff */
[----:B---3--:R-:W-:Y:S05]  /*4e20*/  @!P0 NANOSLEEP.SYNCS 0x989680 ;  /* 0x009896800000895d */ /* 0x008fea0003900000 */
[----:B------:R-:W3:Y:S02]  /*4e30*/  @!P0 SYNCS.PHASECHK.TRANS64 P0, [R0+URZ+0x78], R2 ;  /* 0x00007802000085a7 */ /* 0x000ee400080010ff */
[----:B--23--:R-:W-:Y:S05]  /*4e40*/  @P0 EXIT ;  /* 0x000000000000094d */ /* 0x00cfea0003800000 */
[----:B------:R-:W-:Y:S05]  /*4e50*/  BRA `(.L_x_89) ;  /* 0xfffffffc00e87947 */ /* 0x000fea000383ffff */
.L_x_74:
[----:B------:R-:W-:-:S06]  /*4e60*/  UISETP.GE.AND UP0, UPT, UR17, 0x4, UPT ;  /* 0x000000041100788c */ /* 0x000fcc000bf06270 */
[----:B------:R-:W-:-:S13]  /*4e70*/  PLOP3.LUT P0, PT, PT, PT, UP0, 0x80, 0x8 ;  /* 0x000000000008781c */ /* 0x000fda0003f0f008 */
[----:B------:R-:W-:Y:S05]  /*4e80*/  @!P0 EXIT ;  /* 0x000000000000894d */ /* 0x000fea0003800000 */
[----:B------:R-:W-:Y:S01]  /*4e90*/  BAR.SYNC.DEFER_BLOCKING 0x6, 0xa0 ;  /* 0x0182800000007b1d */ /* 0x000fe20000010000 */
[C---:B------:R-:W-:Y:S01]  /*4ea0*/  IMAD.SHL.U32 R7, R85.reuse, 0x40, RZ ;  /* 0x0000004055077824 */ /* 0x040fe200078e00ff */
[C---:B------:R-:W-:Y:S01]  /*4eb0*/  LOP3.LUT R87, R85.reuse, 0x60, RZ, 0xc0, !PT ;  /* 0x0000006055577812 */ /* 0x040fe200078ec0ff */
[C---:B------:R-:W-:Y:S02]  /*4ec0*/  IMAD.SHL.U32 R4, R85.reuse, 0x20, RZ ;  /* 0x0000002055047824 */ /* 0x040fe400078e00ff */
[----:B------:R-:W-:Y:S02]  /*4ed0*/  HFMA2 R36, -RZ, RZ, 0, 0 ;  /* 0x00000000ff247431 */ /* 0x000fe400000001ff */
[----:B------:R-:W-:Y:S01]  /*4ee0*/  IMAD.SHL.U32 R5, R85, 0x8, RZ ;  /* 0x0000000855057824 */ /* 0x000fe200078e00ff */
[----:B------:R-:W-:Y:S01]  /*4ef0*/  UMOV UR44, 0x400 ;  /* 0x00000400002c7882 */ /* 0x000fe20000000000 */
[----:B------:R-:W1:Y:S01]  /*4f00*/  LDC.64 R72, c[0x0][0x8b0] ;  /* 0x00022c00ff487b82 */ /* 0x000e620000000a00 */
[----:B------:R-:W-:Y:S01]  /*4f10*/  ULEA UR44, UR45, UR44, 0x18 ;  /* 0x0000002c2d2c7291 */ /* 0x000fe2000f8ec0ff */
[----:B------:R-:W-:Y:S01]  /*4f20*/  LOP3.LUT R6, R7, 0x180, RZ, 0xc0, !PT ;  /* 0x0000018007067812 */ /* 0x000fe200078ec0ff */
[C---:B------:R-:W-:Y:S01]  /*4f30*/  IMAD.U32 R37, R85.reuse, 0x10000, RZ ;  /* 0x0001000055257824 */ /* 0x040fe200078e00ff */
[----:B------:R-:W-:Y:S01]  /*4f40*/  LOP3.LUT R4, R4, 0xc00, RZ, 0xc0, !PT ;  /* 0x00000c0004047812 */ /* 0x000fe200078ec0ff */
[----:B------:R-:W-:Y:S01]  /*4f50*/  UIADD3 UR4, UPT, UPT, UR44, 0x4200, URZ ;  /* 0x000042002c047890 */ /* 0x000fe2000fffe0ff */
[----:B------:R-:W-:Y:S01]  /*4f60*/  LOP3.LUT R5, R6, 0x30, R5, 0xf8, !PT ;  /* 0x0000003006057812 */ /* 0x000fe200078ef805 */
[----:B------:R-:W-:Y:S01]  /*4f70*/  IMAD.SHL.U32 R6, R85, 0x2, RZ ;  /* 0x0000000255067824 */ /* 0x000fe200078e00ff */
[----:B------:R-:W2:Y:S01]  /*4f80*/  LDC.64 R70, c[0x0][0x8a8] ;  /* 0x00022a00ff467b82 */ /* 0x000ea20000000a00 */
[----:B------:R-:W-:Y:S01]  /*4f90*/  LOP3.LUT R4, R4, 0x40, R7, 0xf8, !PT ;  /* 0x0000004004047812 */ /* 0x000fe200078ef807 */
[----:B------:R-:W-:Y:S01]  /*4fa0*/  UIADD3 UR5, UPT, UPT, UR44, 0x200, URZ ;  /* 0x000002002c057890 */ /* 0x000fe2000fffe0ff */
[----:B------:R-:W-:Y:S01]  /*4fb0*/  LOP3.LUT R37, R37, 0x600000, RZ, 0xc0, !PT ;  /* 0x0060000025257812 */ /* 0x000fe200078ec0ff */
[----:B------:R-:W-:Y:S01]  /*4fc0*/  IMAD.MOV.U32 R84, RZ, RZ, RZ ;  /* 0x000000ffff547224 */ /* 0x000fe200078e00ff */
[----:B------:R-:W-:Y:S01]  /*4fd0*/  LOP3.LUT R85, R85, 0x2, RZ, 0xc0, !PT ;  /* 0x0000000255557812 */ /* 0x000fe200078ec0ff */
[----:B------:R-:W-:Y:S01]  /*4fe0*/  IMAD.MOV.U32 R79, RZ, RZ, RZ ;  /* 0x000000ffff4f7224 */ /* 0x000fe200078e00ff */
[----:B------:R-:W-:-:S02]  /*4ff0*/  LOP3.LUT R5, R5, 0x20, R6, 0x78, !PT ;  /* 0x0000002005057812 */ /* 0x000fc400078e7806 */
[----:B------:R-:W-:Y:S01]  /*5000*/  CS2R R82, SRZ ;  /* 0x0000000000527805 */ /* 0x000fe2000001ff00 */
[----:B------:R-:W3:Y:S01]  /*5010*/  LDS R0, [UR44+0x140] ;  /* 0x0001402cff007984 */ /* 0x000ee20008000800 */
[----:B------:R-:W-:Y:S01]  /*5020*/  LOP3.LUT R4, R4, 0x200, R7, 0xf8, !PT ;  /* 0x0000020004047812 */ /* 0x000fe200078ef807 */
[----:B------:R-:W-:Y:S01]  /*5030*/  IMAD.U32 R88, RZ, RZ, UR5 ;  /* 0x00000005ff587e24 */ /* 0x000fe2000f8e00ff */
[----:B------:R-:W-:Y:S01]  /*5040*/  MOV R81, RZ ;  /* 0x000000ff00517202 */ /* 0x000fe20000000f00 */
[----:B------:R-:W-:Y:S01]  /*5050*/  IMAD.MOV R80, RZ, RZ, -R85 ;  /* 0x000000ffff507224 */ /* 0x000fe200078e0a55 */
[----:B------:R-:W-:Y:S01]  /*5060*/  LOP3.LUT R69, R4, R5, RZ, 0xfc, !PT ;  /* 0x0000000504457212 */ /* 0x000fe200078efcff */
[----:B------:R-:W-:Y:S01]  /*5070*/  IMAD.U32 R86, RZ, RZ, UR4 ;  /* 0x00000004ff567e24 */ /* 0x000fe2000f8e00ff */
[----:B------:R-:W4:Y:S01]  /*5080*/  LDCU UR58, c[0x0][0x370] ;  /* 0x00006e00ff3a77ac */ /* 0x000f220008000800 */
[----:B------:R-:W1:Y:S01]  /*5090*/  LDCU.64 UR62, c[0x0][0x348] ;  /* 0x00006900ff3e77ac */ /* 0x000e620008000a00 */
[----:B------:R-:W1:Y:S01]  /*50a0*/  LDCU UR43, c[0x0][0xb0c] ;  /* 0x00016180ff2b77ac */ /* 0x000e620008000800 */
[----:B------:R-:W1:Y:S01]  /*50b0*/  LDCU UR39, c[0x0][0xb30] ;  /* 0x00016600ff2777ac */ /* 0x000e620008000800 */
[----:B------:R-:W1:Y:S01]  /*50c0*/  LDCU.64 UR56, c[0x0][0x888] ;  /* 0x00011100ff3877ac */ /* 0x000e620008000a00 */
[----:B------:R-:W1:Y:S01]  /*50d0*/  LDCU.64 UR40, c[0x0][0xb28] ;  /* 0x00016500ff2877ac */ /* 0x000e620008000a00 */
[----:B------:R-:W1:Y:S01]  /*50e0*/  LDCU.64 UR60, c[0x0][0x890] ;  /* 0x00011200ff3c77ac */ /* 0x000e620008000a00 */
[----:B------:R-:W1:Y:S01]  /*50f0*/  LDCU.128 UR52, c[0x0][0xb10] ;  /* 0x00016200ff3477ac */ /* 0x000e620008000c00 */
[----:B------:R-:W1:Y:S02]  /*5100*/  LDCU UR47, c[0x0][0x374] ;  /* 0x00006e80ff2f77ac */ /* 0x000e640008000800 */
[----:B-1234-:R-:W-:-:S07]  /*5110*/  IMAD.IADD R37, R0, 0x1, R37 ;  /* 0x0000000100257824 */ /* 0x01efce00078e0225 */
.L_x_131:
[----:B------:R-:W-:Y:S02]  /*5120*/  LEA R3, R79, UR44, 0x3 ;  /* 0x0000002c4f037c11 */ /* 0x000fe4000f8e18ff */
[----:B------:R-:W-:Y:S02]  /*5130*/  SHF.L.U32 R0, R83, 0x1f, RZ ;  /* 0x0000001f53007819 */ /* 0x000fe400000006ff */
[----:B-1----:R-:W-:Y:S02]  /*5140*/  LEA R4, R79, UR44, 0x4 ;  /* 0x0000002c4f047c11 */ /* 0x002fe4000f8e20ff */
[----:B------:R-:W1:Y:S02]  /*5150*/  SYNCS.PHASECHK.TRANS64.TRYWAIT P0, [R3+URZ+0x90], R0 ;  /* 0x00009000030075a7 */ /* 0x000e6400080011ff */
[----:B-1----:R-:W-:Y:S05]  /*5160*/  @!P0 BRA `(.L_x_90) ;  /* 0x0000004c009c8947 */ /* 0x002fea0003800000 */
.L_x_175:
        /* <DEDUP_REMOVED lines=8> */
[----:B--2---:R-:W-:Y:S11]  /*51f0*/  LOP3.LUT P0, RZ, R6, 0x1, RZ, 0xc0, !PT ;  /* 0x0000000106ff7812 */ /* 0x004ff6000780c0ff */
[----:B------:R-:W-:Y:S02]  /*5200*/  @!UPT UIADD3 URZ, UPT, UPT, URZ, URZ, URZ ;  /* 0x000000fffffff290 */ /* 0x000fe4000fffe0ff */
[----:B---3--:R-:W-:Y:S01]  /*5210*/  VOTEU.ANY UP1, P0 ;  /* 0x0000000000ff7886 */ /* 0x008fe20000020100 */
[----:B------:R-:W-:Y:S01]  /*5220*/  PLOP3.LUT P0, PT, PT, PT, UP1, 0x80, 0x8 ;  /* 0x000000000008781c */ /* 0x000fe20003f0f018 */
[----:B------:R-:W-:Y:S11]  /*5230*/  UP2UR UR46, UPR, URZ, 0x2 ;  /* 0x00000002ff2e7883 */ /* 0x000ff60008000000 */
[----:B------:R-:W-:Y:S01]  /*5240*/  @!UPT UIADD3 URZ, UPT, UPT, URZ, URZ, URZ ;  /* 0x000000fffffff290 */ /* 0x000fe2000fffe0ff */
[----:B-1----:R-:W-:Y:S02]  /*5250*/  @P0 SHF.R.U32.HI R0, RZ, 0x10, R5 ;  /* 0x00000010ff000819 */ /* 0x002fe40000011605 */
        /* <DEDUP_REMOVED lines=12> */
[----:B------:R-:W2:Y:S01]  /*5320*/  LDCU UR12, c[0x0][0xb20] ;  /* 0x00016400ff0c77ac */ /* 0x000ea20008000800 */
[----:B------:R-:W-:Y:S02]  /*5330*/  UIMAD.WIDE.U32 UR4, UR47, UR55, URZ ;  /* 0x000000372f0472a5 */ /* 0x000fe4000f8e00ff */
[----:B------:R-:W-:Y:S02]  /*5340*/  UIMAD.WIDE.U32 UR6, UR58, UR52, URZ ;  /* 0x000000343a0672a5 */ /* 0x000fe4000f8e00ff */
[----:B------:R-:W-:Y:S02]  /*5350*/  UISETP.NE.AND UP0, UPT, UR54, 0x1, UPT ;  /* 0x000000013600788c */ /* 0x000fe4000bf05270 */
[----:B------:R-:W-:Y:S02]  /*5360*/  UIMAD.WIDE.U32 UR8, UR37, UR55, URZ ;  /* 0x00000037250872a5 */ /* 0x000fe4000f8e00ff */
[----:B------:R-:W-:Y:S02]  /*5370*/  UIMAD.WIDE.U32 UR10, UR38, UR52, URZ ;  /* 0x00000034260a72a5 */ /* 0x000fe4000f8e00ff */
[----:B------:R-:W-:Y:S02]  /*5380*/  UISETP.NE.AND UP1, UPT, UR43, 0x1, UPT ;  /* 0x000000012b00788c */ /* 0x000fe4000bf25270 */
[----:B------:R-:W-:Y:S01]  /*5390*/  UISETP.NE.AND UP2, UPT, UR42, 0x1, UPT ;  /* 0x000000012a00788c */ /* 0x000fe2000bf45270 */
[----:B------:R-:W-:Y:S02]  /*53a0*/  UMOV UR4, UR5 ;  /* 0x0000000500047c82 */ /* 0x000fe40008000000 */
[----:B--2---:R-:W-:Y:S03]  /*53b0*/  USHF.R.U32.HI UR5, URZ, UR12, UR4 ;  /* 0x0000000cff057299 */ /* 0x004fe60008011604 */
[----:B------:R-:W-:Y:S02]  /*53c0*/  UMOV UR4, UR7 ;  /* 0x0000000700047c82 */ /* 0x000fe40008000000 */
[----:B------:R-:W-:Y:S02]  /*53d0*/  USHF.R.U32.HI UR7, URZ, UR53, UR4 ;  /* 0x00000035ff077299 */ /* 0x000fe40008011604 */
[----:B------:R-:W-:Y:S02]  /*53e0*/  USEL UR4, UR47, UR5, !UP0 ;  /* 0x000000052f047287 */ /* 0x000fe4000c000000 */
[----:B------:R-:W-:Y:S01]  /*53f0*/  USEL UR7, UR58, UR7, !UP1 ;  /* 0x000000073a077287 */ /* 0x000fe2000c800000 */
[----:B------:R-:W-:Y:S01]  /*5400*/  UMOV UR5, UR9 ;  /* 0x0000000900057c82 */ /* 0x000fe20008000000 */
[----:B------:R-:W-:Y:S02]  /*5410*/  UIMAD.WIDE.U32 UR8, UR4, UR40, URZ ;  /* 0x00000028040872a5 */ /* 0x000fe4000f8e00ff */
[----:B------:R-:W-:Y:S03]  /*5420*/  USHF.R.U32.HI UR6, URZ, UR12, UR5 ;  /* 0x0000000cff067299 */ /* 0x000fe60008011605 */
[----:B------:R-:W-:Y:S01]  /*5430*/  UMOV UR5, UR11 ;  /* 0x0000000b00057c82 */ /* 0x000fe20008000000 */
[----:B------:R-:W-:Y:S02]  /*5440*/  UIMAD.WIDE.U32 UR10, UR7, UR40, URZ ;  /* 0x00000028070a72a5 */ /* 0x000fe4000f8e00ff */
[----:B------:R-:W-:Y:S02]  /*5450*/  USHF.R.U32.HI UR12, URZ, UR53, UR5 ;  /* 0x00000035ff0c7299 */ /* 0x000fe40008011605 */
[----:B------:R-:W-:Y:S01]  /*5460*/  USEL UR6, UR37, UR6, !UP0 ;  /* 0x0000000625067287 */ /* 0x000fe2000c000000 */
[----:B------:R-:W-:Y:S02]  /*5470*/  UMOV UR5, UR9 ;  /* 0x0000000900057c82 */ /* 0x000fe40008000000 */
[----:B------:R-:W-:Y:S01]  /*5480*/  UMOV UR10, UR11 ;  /* 0x0000000b000a7c82 */ /* 0x000fe20008000000 */
[----:B------:R-:W-:Y:S02]  /*5490*/  @UP2 USHF.R.U32.HI UR4, URZ, UR41, UR5 ;  /* 0x00000029ff042299 */ /* 0x000fe40008011605 */
[----:B------:R-:W-:Y:S02]  /*54a0*/  @UP2 USHF.R.U32.HI UR7, URZ, UR41, UR10 ;  /* 0x00000029ff072299 */ /* 0x000fe4000801160a */
[----:B------:R-:W-:Y:S02]  /*54b0*/  UIMAD UR4, UR42, UR4, URZ ;  /* 0x000000042a0472a4 */ /* 0x000fe4000f8e02ff */
        /* <DEDUP_REMOVED lines=8> */
[----:B------:R-:W-:Y:S02]  /*5540*/  USEL UR11, UR6, UR4, !UP2 ;  /* 0x00000004060b7287 */ /* 0x000fe4000d000000 */
[----:B------:R-:W-:Y:S02]  /*5550*/  UIADD3 UR8, UPT, UPT, -UR5, URZ, URZ ;  /* 0x000000ff05087290 */ /* 0x000fe4000fffe1ff */
[----:B------:R-:W-:Y:S01]  /*5560*/  UIADD3 UR10, UPT, UPT, -UR11, URZ, URZ ;  /* 0x000000ff0b0a7290 */ /* 0x000fe2000fffe1ff */
[----:B------:R-:W-:Y:S01]  /*5570*/  @!UP0 UMOV UR4, UR9 ;  /* 0x0000000900048c82 */ /* 0x000fe20008000000 */
[----:B------:R-:W-:Y:S02]  /*5580*/  UIADD3 UR9, UPT, UPT, -UR6, URZ, URZ ;  /* 0x000000ff06097290 */ /* 0x000fe4000fffe1ff */
[----:B------:R-:W-:Y:S02]  /*5590*/  @!UP0 USHF.R.U32.HI UR4, URZ, UR41, UR4 ;  /* 0x00000029ff048299 */ /* 0x000fe40008011604 */
[----:B------:R-:W-:Y:S02]  /*55a0*/  UIMAD UR10, UR42, UR10, UR6 ;  /* 0x0000000a2a0a72a4 */ /* 0x000fe4000f8e0206 */
[----:B------:R-:W-:Y:S04]  /*55b0*/  @!UP0 USEL UR4, UR5, UR4, !UP2 ;  /* 0x0000000405048287 */ /* 0x000fe8000d000000 */
[----:B------:R-:W-:Y:S02]  /*55c0*/  @!UP0 UIMAD UR10, UR7, UR10, UR4 ;  /* 0x0000000a070a82a4 */ /* 0x000fe4000f8e0204 */
[----:B------:R-:W-:Y:S02]  /*55d0*/  @!UP0 UIADD3 UR11, UPT, UPT, UR11, -UR4, URZ ;  /* 0x800000040b0b8290 */ /* 0x000fe4000fffe0ff */
[----:B------:R-:W-:Y:S02]  /*55e0*/  UIMAD UR7, UR43, UR8, UR38 ;  /* 0x000000082b0772a4 */ /* 0x000fe4000f8e0226 */
[----:B------:R-:W-:Y:S02]  /*55f0*/  @!UP0 UIMAD UR6, UR11, UR42, UR5 ;  /* 0x0000002a0b0682a4 */ /* 0x000fe4000f8e0205 */
[----:B------:R-:W-:Y:S01]  /*5600*/  UIMAD UR4, UR54, UR9, UR37 ;  /* 0x00000009360472a4 */ /* 0x000fe2000f8e0225 */
[----:B------:R-:W-:Y:S02]  /*5610*/  @!UP0 UMOV UR5, UR10 ;  /* 0x0000000a00058c82 */ /* 0x000fe40008000000 */
[----:B------:R-:W-:Y:S02]  /*5620*/  UIMAD UR38, UR5, UR43, UR7 ;  /* 0x0000002b052672a4 */ /* 0x000fe4000f8e0207 */
[----:B------:R-:W-:Y:S11]  /*5630*/  UIMAD UR37, UR6, UR54, UR4 ;  /* 0x00000036062572a4 */ /* 0x000ff6000f8e0204 */
[----:B------:R-:W-:Y:S01]  /*5640*/  @!UPT UIADD3 URZ, UPT, UPT, URZ, URZ, URZ ;  /* 0x000000fffffff290 */ /* 0x000fe2000fffe0ff */
.L_x_91:
[----:B------:R-:W-:Y:S01]  /*5650*/  UISETP.NE.AND UP0, UPT, UR39, 0x1, UPT ;  /* 0x000000012700788c */ /* 0x000fe2000bf05270 */
[----:B------:R-:W-:Y:S01]  /*5660*/  R2UR UR11, R88 ;  /* 0x00000000580b72ca */ /* 0x000fe200000e0000 */
[----:B------:R-:W-:Y:S01]  /*5670*/  USHF.L.U32 UR50, UR16, 0x6, URZ ;  /* 0x0000000610327899 */ /* 0x000fe200080006ff */
[----:B------:R-:W-:Y:S01]  /*5680*/  IADD3 R79, PT, PT, R79, 0x1, RZ ;  /* 0x000000014f4f7810 */ /* 0x000fe20007ffe0ff */
[----:B------:R-:W-:Y:S07]  /*5690*/  USHF.L.U32 UR49, UR20, 0x8, URZ ;  /* 0x0000000814317899 */ /* 0x000fee00080006ff */
[----:B------:R-:W2:Y:S01]  /*56a0*/  @!UP0 LDCU.128 UR12, c[0x0][0xb10] ;  /* 0x00016200ff0c87ac */ /* 0x000ea20008000c00 */
[----:B------:R-:W3:Y:S01]  /*56b0*/  @!UP0 LDCU UR5, c[0x0][0xb0c] ;  /* 0x00016180ff0587ac */ /* 0x000ee20008000800 */
[----:B------:R-:W4:Y:S01]  /*56c0*/  @!UP0 LDCU UR10, c[0x0][0xb20] ;  /* 0x00016400ff0a87ac */ /* 0x000f220008000800 */
[----:B--2---:R-:W-:Y:S02]  /*56d0*/  UIMAD.WIDE.U32 UR8, UR38, UR12, URZ ;  /* 0x0000000c260872a5 */ /* 0x004fe4000f8e00ff */
[----:B------:R-:W-:Y:S02]  /*56e0*/  UIMAD.WIDE.U32 UR6, UR37, UR15, URZ ;  /* 0x0000000f250672a5 */ /* 0x000fe4000f8e00ff */
[----:B------:R-:W-:Y:S03]  /*56f0*/  @!UP0 UISETP.NE.AND UP1, UPT, UR14, 0x1, UPT ;  /* 0x000000010e00888c */ /* 0x000fe6000bf25270 */
[----:B------:R-:W-:Y:S01]  /*5700*/  @!UP0 UMOV UR4, UR9 ;  /* 0x0000000900048c82 */ /* 0x000fe20008000000 */
[----:B---3--:R-:W-:Y:S02]  /*5710*/  @!UP0 UISETP.NE.AND UP2, UPT, UR5, 0x1, UPT ;  /* 0x000000010500888c */ /* 0x008fe4000bf45270 */
[----:B------:R-:W-:Y:S01]  /*5720*/  @!UP0 USHF.R.U32.HI UR4, URZ, UR13, UR4 ;  /* 0x0000000dff048299 */ /* 0x000fe20008011604 */
[----:B------:R-:W-:Y:S02]  /*5730*/  @!UP0 UMOV UR6, UR7 ;  /* 0x0000000700068c82 */ /* 0x000fe40008000000 */
[----:B----4-:R-:W-:Y:S02]  /*5740*/  @!UP0 USHF.R.U32.HI UR6, URZ, UR10, UR6 ;  /* 0x0000000aff068299 */ /* 0x010fe40008011606 */
[----:B------:R-:W-:Y:S02]  /*5750*/  @!UP0 USEL UR7, UR38, UR4, !UP2 ;  /* 0x0000000426078287 */ /* 0x000fe4000d000000 */
[----:B------:R-:W-:Y:S04]  /*5760*/  @!UP0 USEL UR6, UR37, UR6, !UP1 ;  /* 0x0000000625068287 */ /* 0x000fe8000c800000 */
[----:B------:R-:W-:Y:S02]  /*5770*/  @!UP0 UIADD3 UR4, UPT, UPT, -UR7, UR6, URZ ;  /* 0x0000000607048290 */ /* 0x000fe4000fffe1ff */
[----:B------:R-:W-:Y:S02]  /*5780*/  @!UP0 UIADD3 UR6, UPT, UPT, UR7, -UR6, URZ ;  /* 0x8000000607068290 */ /* 0x000fe4000fffe0ff */
[----:B------:R-:W-:Y:S02]  /*5790*/  @!UP0 UIMAD UR38, UR4, UR5, UR38 ;  /* 0x00000005042682a4 */ /* 0x000fe4000f8e0226 */
[----:B------:R-:W-:Y:S02]  /*57a0*/  @!UP0 UIMAD UR37, UR6, UR14, UR37 ;  /* 0x0000000e062582a4 */ /* 0x000fe4000f8e0225 */
[----:B------:R-:W-:Y:S09]  /*57b0*/  ULOP3.LUT UP0, URZ, UR11, 0x1b0, URZ, 0xc0, !UPT ;  /* 0x000001b00bff7892 */ /* 0x000ff2000f80c0ff */
[----:B------:R-:W-:Y:S05]  /*57c0*/  BRA.U !UP0, `(.L_x_92) ;  /* 0x0000000108407547 */ /* 0x000fea000b800000 */
[----:B------:R-:W2:Y:S01]  /*57d0*/  LDCU.64 UR8, c[0x4][0x88] ;  /* 0x01001100ff0877ac */ /* 0x000ea20008000a00 */
[----:B------:R-:W-:Y:S01]  /*57e0*/  MOV R3, 0x0 ;  /* 0x0000000000037802 */ /* 0x000fe20000000f00 */
[----:B------:R-:W-:Y:S02]  /*57f0*/  HFMA2 R12, -RZ, RZ, 0, 5.9604644775390625e-08 ;  /* 0x00000001ff0c7431 */ /* 0x000fe400000001ff */
[----:B------:R-:W-:Y:S02]  /*5800*/  IMAD.MOV.U32 R8, RZ, RZ, 0x70 ;  /* 0x00000070ff087424 */ /* 0x000fe400078e00ff */
[----:B------:R-:W-:Y:S01]  /*5810*/  IMAD.MOV.U32 R13, RZ, RZ, RZ ;  /* 0x000000ffff0d7224 */ /* 0x000fe200078e00ff */
[----:B------:R-:W3:Y:S01]  /*5820*/  LDCU.64 UR6, c[0x4][0x90] ;  /* 0x01001200ff0677ac */ /* 0x000ee20008000a00 */
[----:B------:R-:W4:Y:S01]  /*5830*/  LDC.64 R2, c[0x4][R3] ;  /* 0x0100000003027b82 */ /* 0x000f220000000a00 */
[----:B------:R-:W1:Y:S01]  /*5840*/  LDCU.64 UR4, c[0x4][0x8] ;  /* 0x01000100ff0477ac */ /* 0x000e620008000a00 */
[----:B--2---:R-:W-:Y:S01]  /*5850*/  MOV R5, UR9 ;  /* 0x0000000900057c02 */ /* 0x004fe20008000f00 */
[----:B------:R-:W-:Y:S01]  /*5860*/  IMAD.U32 R4, RZ, RZ, UR8 ;  /* 0x00000008ff047e24 */ /* 0x000fe2000f8e00ff */
[----:B---3--:R-:W-:Y:S01]  /*5870*/  MOV R7, UR7 ;  /* 0x0000000700077c02 */ /* 0x008fe20008000f00 */
[----:B------:R-:W-:Y:S01]  /*5880*/  IMAD.U32 R6, RZ, RZ, UR6 ;  /* 0x00000006ff067e24 */ /* 0x000fe2000f8e00ff */
[----:B-1----:R-:W-:Y:S01]  /*5890*/  MOV R11, UR5 ;  /* 0x00000005000b7c02 */ /* 0x002fe20008000f00 */
[----:B------:R-:W-:Y:S02]  /*58a0*/  IMAD.U32 R10, RZ, RZ, UR4 ;  /* 0x00000004ff0a7e24 */ /* 0x000fe4000f8e00ff */
[----:B------:R-:W-:Y:S07]  /*58b0*/  LEPC R20, `(.L_x_92) ;  /* 0x000000001014794e */ /* 0x000fee0000000000 */
[----:B----45:R-:W-:Y:S05]  /*58c0*/  CALL.ABS.NOINC R2 ;  /* 0x0000000002007343 */ /* 0x030fea0003c00000 */
.L_x_92:
[----:B------:R-:W-:Y:S01]  /*58d0*/  LOP3.LUT P0, RZ, R86, 0x1b0, RZ, 0xc0, !PT ;  /* 0x000001b056ff7812 */ /* 0x000fe2000780c0ff */
[----:B------:R-:W-:Y:S11]  /*58e0*/  BSSY.RECONVERGENT B6, `(.L_x_93) ;  /* 0x0000013000067945 */ /* 0x000ff60003800200 */
[----:B------:R-:W-:Y:S01]  /*58f0*/  @!UPT UIADD3 URZ, UPT, UPT, URZ, URZ, URZ ;  /* 0x000000fffffff290 */ /* 0x000fe2000fffe0ff */
[----:B------:R-:W-:Y:S05]  /*5900*/  @!P0 BRA `(.L_x_94) ;  /* 0x0000000000408947 */ /* 0x000fea0003800000 */
        /* <DEDUP_REMOVED lines=16> */
.L_x_94:
[----:B------:R-:W-:Y:S05]  /*5a10*/  BSYNC.RECONVERGENT B6 ;  /* 0x0000000000067941 */ /* 0x000fea0003800200 */
.L_x_93:
[----:B------:R-:W-:Y:S01]  /*5a20*/  R2UR UR4, R78 ;  /* 0x000000004e0472ca */ /* 0x000fe200000e0000 */
[----:B------:R-:W-:Y:S01]  /*5a30*/  UISETP.NE.U32.AND UP0, UPT, UR60, URZ, UPT ;  /* 0x000000ff3c00728c */ /* 0x000fe2000bf05070 */
[----:B------:R-:W-:Y:S02]  /*5a40*/  ISETP.NE.U32.AND P4, PT, R72, RZ, PT ;  /* 0x000000ff4800720c */ /* 0x000fe40003f85070 */
[----:B------:R-:W-:Y:S01]  /*5a50*/  ISETP.NE.U32.AND P2, PT, RZ, UR56, PT ;  /* 0x00000038ff007c0c */ /* 0x000fe2000bf45070 */
[----:B------:R-:W-:Y:S01]  /*5a60*/  UISETP.NE.AND.EX UP1, UPT, UR61, URZ, UPT, UP0 ;  /* 0x000000ff3d00728c */ /* 0x000fe2000bf25300 */
[----:B------:R-:W-:Y:S01]  /*5a70*/  ISETP.NE.AND.EX P4, PT, R73, RZ, PT, P4 ;  /* 0x000000ff4900720c */ /* 0x000fe20003f85340 */
[----:B------:R-:W-:Y:S01]  /*5a80*/  UPLOP3.LUT UP0, UPT, UPT, UPT, UPT, 0x40, 0x4 ;  /* 0x000000000004789c */ /* 0x000fe20003f0e870 */
[----:B------:R-:W-:Y:S05]  /*5a90*/  ISETP.NE.AND.EX P2, PT, RZ, UR57, PT, P2 ;  /* 0x00000039ff007c0c */ /* 0x000fea000bf45320 */
[----:B------:R-:W-:Y:S06]  /*5aa0*/  UISETP.NE.AND UP2, UPT, UR4, URZ, UPT ;  /* 0x000000ff0400728c */ /* 0x000fec000bf45270 */
[----:B------:R-:W-:Y:S05]  /*5ab0*/  PLOP3.LUT P1, PT, PT, PT, UP2, 0x80, 0x8 ;  /* 0x000000000008781c */ /* 0x000fea0003f2f028 */
[----:B------:R-:W-:Y:S06]  /*5ac0*/  @UP2 UPLOP3.LUT UP0, UPT, UPT, UPT, UP1, 0x80, 0x8 ;  /* 0x000000000008289c */ /* 0x000fec0003f0f010 */
[----:B------:R-:W-:Y:S01]  /*5ad0*/  PLOP3.LUT P0, PT, PT, PT, UP0, 0x80, 0x8 ;  /* 0x000000000008781c */ /* 0x000fe20003f0f008 */
[----:B------:R-:W-:Y:S01]  /*5ae0*/  @!UPT UIADD3 URZ, UPT, UPT, URZ, URZ, URZ ;  /* 0x000000fffffff290 */ /* 0x000fe2000fffe0ff */
[----:B------:R-:W-:Y:S11]  /*5af0*/  BRA.U !UP1, `(.L_x_95) ;  /* 0x00000001093c7547 */ /* 0x000ff6000b800000 */
[----:B------:R-:W-:Y:S01]  /*5b00*/  UISETP.NE.U32.AND UP0, UPT, UR56, URZ, UPT ;  /* 0x000000ff3800728c */ /* 0x000fe2000bf05070 */
[----:B-1----:R-:W-:Y:S01]  /*5b10*/  HFMA2 R0, -RZ, RZ, 0, 5.9604644775390625e-08 ;  /* 0x00000001ff007431 */ /* 0x002fe200000001ff */
[----:B------:R-:W1:Y:S01]  /*5b20*/  LDCU.64 UR8, c[0x0][0x358] ;  /* 0x00006b00ff0877ac */ /* 0x000e620008000a00 */
[----:B------:R-:W-:Y:S01]  /*5b30*/  IMAD.MOV.U32 R74, RZ, RZ, 0x1 ;  /* 0x00000001ff4a7424 */ /* 0x000fe200078e00ff */
[----:B------:R-:W-:Y:S06]  /*5b40*/  UISETP.NE.AND.EX UP0, UPT, UR57, URZ, UPT, UP0 ;  /* 0x000000ff3900728c */ /* 0x000fec000bf05300 */
[----:B------:R-:W-:Y:S05]  /*5b50*/  PLOP3.LUT P3, PT, PT, PT, UP0, 0x80, 0x8 ;  /* 0x000000000008781c */ /* 0x000fea0003f6f008 */
[----:B------:R-:W2:Y:S01]  /*5b60*/  @UP0 LDCU.64 UR4, c[0x0][0x888] ;  /* 0x00011100ff0407ac */ /* 0x000ea20008000a00 */
[----:B------:R-:W-:Y:S07]  /*5b70*/  @UP0 UIMAD UR6, UR36, UR60, URZ ;  /* 0x0000003c240602a4 */ /* 0x000fee000f8e02ff */
[----:B------:R-:W-:Y:S01]  /*5b80*/  @!P3 PRMT R74, R0, 0x7610, R74 ;  /* 0x00007610004ab816 */ /* 0x000fe2000000004a */
[----:B--2---:R-:W-:Y:S06]  /*5b90*/  @UP0 UIMAD.WIDE UR4, UR6, 0x4, UR4 ;  /* 0x00000004060408a5 */ /* 0x004fec000f8e0204 */
[----:B-----5:R-:W-:Y:S01]  /*5ba0*/  IMAD.U32 R40, RZ, RZ, UR4 ;  /* 0x00000004ff287e24 */ /* 0x020fe2000f8e00ff */
[----:B------:R-:W-:Y:S04]  /*5bb0*/  MOV R41, UR5 ;  /* 0x0000000500297c02 */ /* 0x000fe80008000f00 */
[----:B------:R-:W2:Y:S01]  /*5bc0*/  @!UP0 LDCU UR4, c[0x0][0x880] ;  /* 0x00011000ff0487ac */ /* 0x000ea20008000800 */
[----:B-1----:R3:W5:Y:S02]  /*5bd0*/  @P3 LDG.E R40, desc[UR8][R40.64] ;  /* 0x0000000828283981 */ /* 0x002764000c1e1900 */
[----:B--23--:R-:W-:Y:S02]  /*5be0*/  @!P3 IMAD.U32 R40, RZ, RZ, UR4 ;  /* 0x00000004ff28be24 */ /* 0x00cfe4000f8e00ff */
.L_x_95:
[----:B------:R-:W-:Y:S05]  /*5bf0*/  @!P4 BRA `(.L_x_96) ;  /* 0x000000000024c947 */ /* 0x000fea0003800000 */
[----:B------:R-:W-:Y:S01]  /*5c00*/  ISETP.NE.U32.AND P3, PT, R70, RZ, PT ;  /* 0x000000ff4600720c */ /* 0x000fe20003f65070 */
[----:B------:R-:W2:Y:S03]  /*5c10*/  LDCU.64 UR4, c[0x0][0x358] ;  /* 0x00006b00ff0477ac */ /* 0x000ea60008000a00 */
[----:B------:R-:W-:Y:S11]  /*5c20*/  ISETP.NE.AND.EX P3, PT, R71, RZ, PT, P3 ;  /* 0x000000ff4700720c */ /* 0x000ff60003f65330 */
[----:B------:R-:W-:Y:S02]  /*5c30*/  @!UPT UIADD3 URZ, UPT, UPT, URZ, URZ, URZ ;  /* 0x000000fffffff290 */ /* 0x000fe4000fffe0ff */
[----:B------:R-:W3:Y:S01]  /*5c40*/  @P3 LDC.64 R2, c[0x0][0x8a8] ;  /* 0x00022a00ff023b82 */ /* 0x000ee20000000a00 */
[----:B-1----:R-:W-:Y:S04]  /*5c50*/  @P3 IMAD R0, R72, UR36, RZ ;  /* 0x0000002448003c24 */ /* 0x002fe8000f8e02ff */
[----:B---3--:R-:W-:Y:S05]  /*5c60*/  @P3 IMAD.WIDE R2, R0, 0x4, R2 ;  /* 0x0000000400023825 */ /* 0x008fea00078e0202 */
[----:B--2--5:R2:W5:Y:S02]  /*5c70*/  @P3 LDG.E R38, desc[UR4][R2.64] ;  /* 0x0000000402263981 */ /* 0x024564000c1e1900 */
[----:B--2---:R-:W3:Y:S02]  /*5c80*/  @!P3 LDC R38, c[0x0][0x8a0] ;  /* 0x00022800ff26bb82 */ /* 0x004ee40000000800 */
.L_x_96:
[----:B-----5:R-:W-:Y:S01]  /*5c90*/  ISETP.NE.AND P4, PT, R40, RZ, PT ;  /* 0x000000ff2800720c */ /* 0x020fe20003f85270 */
[----:B------:R-:W-:Y:S01]  /*5ca0*/  BSSY B1, `(.L_x_97) ;  /* 0x0000042000017945 */ /* 0x000fe20003800000 */
[----:B------:R-:W-:Y:S01]  /*5cb0*/  SEL R5, RZ, 0xffffffff, P2 ;  /* 0xffffffffff057807 */ /* 0x000fe20001000000 */
[----:B------:R-:W-:Y:S01]  /*5cc0*/  IMAD.MOV.U32 R53, RZ, RZ, 0x1 ;  /* 0x00000001ff357424 */ /* 0x000fe200078e00ff */
[----:B------:R-:W-:Y:S02]  /*5cd0*/  LOP3.LUT P3, RZ, R74, 0xff, RZ, 0xc0, !PT ;  /* 0x000000ff4aff7812 */ /* 0x000fe4000786c0ff */
[----:B------:R-:W-:Y:S02]  /*5ce0*/  CS2R R46, SRZ ;  /* 0x00000000002e7805 */ /* 0x000fe4000001ff00 */
[----:B-1----:R-:W-:Y:S02]  /*5cf0*/  @P1 SEL R0, RZ, 0xffffffff, P4 ;  /* 0xffffffffff001807 */ /* 0x002fe40002000000 */
[----:B------:R-:W-:Y:S02]  /*5d00*/  CS2R R44, SRZ ;  /* 0x00000000002c7805 */ /* 0x000fe4000001ff00 */
[----:B------:R-:W-:Y:S02]  /*5d10*/  LEA R2, R82, UR44, 0x3 ;  /* 0x0000002c52027c11 */ /* 0x000fe4000f8e18ff */
[----:B------:R-:W-:Y:S02]  /*5d20*/  CS2R R50, SRZ ;  /* 0x0000000000327805 */ /* 0x000fe4000001ff00 */
[----:B------:R-:W-:Y:S02]  /*5d30*/  @P0 SEL R0, R5, R0, !P3 ;  /* 0x0000000005000207 */ /* 0x000fe40005800000 */
[----:B------:R-:W-:Y:S02]  /*5d40*/  CS2R R48, SRZ ;  /* 0x0000000000307805 */ /* 0x000fe4000001ff00 */
[----:B------:R-:W-:Y:S02]  /*5d50*/  LEA R52, R36, UR44, 0x3 ;  /* 0x0000002c24347c11 */ /* 0x000fe4000f8e18ff */
[----:B------:R-:W-:Y:S02]  /*5d60*/  @P1 LOP3.LUT R0, R0, 0x1, RZ, 0xc0, !PT ;  /* 0x0000000100001812 */ /* 0x000fe400078ec0ff */
[----:B------:R-:W-:Y:S02]  /*5d70*/  SHF.L.U32 R3, R84, 0x1f, RZ ;  /* 0x0000001f54037819 */ /* 0x000fe400000006ff */
[----:B------:R-:W-:Y:S02]  /*5d80*/  ISETP.NE.U32.OR P6, PT, R0, 0x1, !P1 ;  /* 0x000000010000780c */ /* 0x000fe40004fc5470 */
[----:B------:R-:W-:Y:S02]  /*5d90*/  PLOP3.LUT P2, PT, PT, PT, UP1, 0x80, 0x8 ;  /* 0x000000000008781c */ /* 0x000fe40003f4f018 */
[----:B------:R-:W-:Y:S02]  /*5da0*/  LEA.HI R39, R36, R36, RZ, 0x1 ;  /* 0x0000002424277211 */ /* 0x000fe400078f08ff */
[----:B------:R-:W-:Y:S02]  /*5db0*/  SEL R4, RZ, 0xffffffff, P4 ;  /* 0xffffffffff047807 */ /* 0x000fe40002000000 */
[----:B------:R-:W-:Y:S05]  /*5dc0*/  P2R R61, PR, RZ, 0x40 ;  /* 0x00000040ff3d7803 */ /* 0x000fea0000000000 */
[----:B------:R-:W-:Y:S02]  /*5dd0*/  @P6 SHF.L.U32 R0, R81, 0x1f, RZ ;  /* 0x0000001f51006819 */ /* 0x000fe400000006ff */
[----:B------:R-:W-:Y:S02]  /*5de0*/  @P2 SEL R4, R5, R4, !P3 ;  /* 0x0000000405042207 */ /* 0x000fe40005800000 */
[----:B------:R1:W2:Y:S02]  /*5df0*/  @P6 SYNCS.PHASECHK.TRANS64.TRYWAIT P1, [R2+URZ+0x40], R0 ;  /* 0x00004000020065a7 */ /* 0x0002a400080211ff */
[----:B------:R-:W-:Y:S04]  /*5e00*/  LOP3.LUT R4, R4, 0x1, RZ, 0xc0, !PT ;  /* 0x0000000104047812 */ /* 0x000fe800078ec0ff */
[----:B------:R-:W-:Y:S04]  /*5e10*/  ISETP.NE.U32.AND P5, PT, R4, 0x1, PT ;  /* 0x000000010400780c */ /* 0x000fe80003fa5070 */
[----:B------:R-:W-:Y:S01]  /*5e20*/  P2R R54, PR, RZ, 0x20 ;  /* 0x00000020ff367803 */ /* 0x000fe20000000000 */
[----:B------:R4:W3:Y:S01]  /*5e30*/  SYNCS.PHASECHK.TRANS64.TRYWAIT P0, [R52+URZ+0xb0], R3 ;  /* 0x0000b003340075a7 */ /* 0x0008e200080011ff */
[C---:B-1----:R-:W-:Y:S01]  /*5e40*/  IMAD.SHL.U32 R0, R39.reuse, 0x80, RZ ;  /* 0x0000008027007824 */ /* 0x042fe200078e00ff */
[----:B------:R-:W-:Y:S04]  /*5e50*/  LOP3.LUT R39, R39, 0xffe, RZ, 0xc0, !PT ;  /* 0x00000ffe27277812 */ /* 0x000fe800078ec0ff */
[----:B------:R-:W-:Y:S01]  /*5e60*/  LOP3.LUT R0, R0, 0xffffff00, RZ, 0xc0, !PT ;  /* 0xffffff0000007812 */ /* 0x000fe200078ec0ff */
[----:B------:R-:W-:Y:S04]  /*5e70*/  IMAD.IADD R39, R36, 0x1, -R39 ;  /* 0x0000000124277824 */ /* 0x000fe800078e0a27 */
[----:B------:R-:W-:Y:S04]  /*5e80*/  IMAD.IADD R0, R37, 0x1, R0 ;  /* 0x0000000125007824 */ /* 0x000fe800078e0200 */
[----:B------:R-:W-:Y:S01]  /*5e90*/  IMAD R39, R39, 0x100000, R0 ;  /* 0x0010000027277824 */ /* 0x000fe200078e0200 */
[----:B--2---:R-:W-:Y:S01]  /*5ea0*/  @P6 SEL R53, RZ, 0x1, !P1 ;  /* 0x00000001ff356807 */ /* 0x004fe20004800000 */
[----:B----4-:R-:W-:Y:S06]  /*5eb0*/  @!P6 BRA `(.L_x_98) ;  /* 0x000000000080e947 */ /* 0x010fec0003800000 */
[----:B------:R-:W-:Y:S01]  /*5ec0*/  @P5 IMAD R5, R82, 0x1000, R69 ;  /* 0x0000100052055824 */ /* 0x000fe200078e0245 */
[----:B------:R-:W-:Y:S01]  /*5ed0*/  ISETP.NE.AND P1, PT, R53, RZ, PT ;  /* 0x000000ff3500720c */ /* 0x000fe20003f25270 */
[----:B------:R-:W-:Y:S01]  /*5ee0*/  BSSY B0, `(.L_x_99) ;  /* 0x000000b000007945 */ /* 0x000fe20003800000 */
[----:B------:R-:W-:Y:S01]  /*5ef0*/  CS2R R50, SRZ ;  /* 0x0000000000327805 */ /* 0x000fe2000001ff00 */
[----:B------:R-:W-:Y:S01]  /*5f00*/  @P5 VIADD R4, R5, UR44 ;  /* 0x0000002c05045c36 */ /* 0x000fe20008000000 */
[----:B------:R-:W-:Y:S02]  /*5f10*/  CS2R R48, SRZ ;  /* 0x0000000000307805 */ /* 0x000fe4000001ff00 */
[----:B------:R-:W-:Y:S02]  /*5f20*/  CS2R R46, SRZ ;  /* 0x00000000002e7805 */ /* 0x000fe4000001ff00 */
[----:B------:R-:W-:Y:S01]  /*5f30*/  CS2R R44, SRZ ;  /* 0x00000000002c7805 */ /* 0x000fe2000001ff00 */
[----:B------:R-:W-:Y:S04]  /*5f40*/  @P5 IMAD R4, R85, -0x10, R4 ;  /* 0xfffffff055045824 */ /* 0x000fe800078e0204 */
[----:B------:R-:W-:Y:S05]  /*5f50*/  @P1 BRA `(.L_x_100) ;  /* 0x00000000000c1947 */ /* 0x000fea0003800000 */
[----:B------:R-:W-:Y:S04]  /*5f60*/  SHF.L.U32 R0, R81, 0x1f, RZ ;  /* 0x0000001f51007819 */ /* 0x000fe800000006ff */
[----:B------:R-:W1:Y:S02]  /*5f70*/  SYNCS.PHASECHK.TRANS64.TRYWAIT P1, [R2+URZ+0x40], R0 ;  /* 0x00004000020075a7 */ /* 0x000e6400080211ff */
[----:B-1----:R-:W-:Y:S05]  /*5f80*/  @!P1 BRA `(.L_x_101) ;  /* 0x0000004000289947 */ /* 0x002fea0003800000 */
.L_x_100:
[----:B------:R-:W-:Y:S05]  /*5f90*/  BSYNC B0 ;  /* 0x0000000000007941 */ /* 0x000fea0003800000 */
.L_x_99:
[----:B------:R-:W-:Y:S01]  /*5fa0*/  ISETP.NE.AND P1, PT, R54, RZ, PT ;  /* 0x000000ff3600720c */ /* 0x000fe20003f25270 */
[----:B-1----:R-:W-:Y:S02]  /*5fb0*/  VIADD R2, R2, 0x60 ;  /* 0x0000006002027836 */ /* 0x002fe40000000000 */
[----:B------:R-:W-:Y:S02]  /*5fc0*/  IMAD.U32 R0, RZ, RZ, UR45 ;  /* 0x0000002dff007e24 */ /* 0x000fe4000f8e00ff */
[----:B------:R-:W-:Y:S03]  /*5fd0*/  VIADD R82, R82, 0x1 ;  /* 0x0000000152527836 */ /* 0x000fe60000000000 */
[----:B------:R-:W-:Y:S05]  /*5fe0*/  PRMT R0, R0, 0x654, R2 ;  /* 0x0000065400007816 */ /* 0x000fea0000000002 */
[----:B------:R1:W2:Y:S04]  /*5ff0*/  @P1 LDS.128 R48, [R5+UR44+0x200] ;  /* 0x0002002c05301984 */ /* 0x0002a80008000c00 */
[----:B------:R1:W4:Y:S01]  /*6000*/  @P1 LDS.128 R44, [R4+0x210] ;  /* 0x00021000042c1984 */ /* 0x0003220000000c00 */
[C---:B------:R-:W-:Y:S01]  /*6010*/  ISETP.NE.AND P1, PT, R82.reuse, 0x4, PT ;  /* 0x000000045200780c */ /* 0x040fe20003f25270 */
[----:B------:R-:W-:Y:S01]  /*6020*/  @!PT LDS RZ, [RZ] ;  /* 0x00000000fffff984 */ /* 0x000fe20000000800 */
[----:B------:R-:W-:Y:S01]  /*6030*/  @!PT LDS RZ, [RZ] ;  /* 0x00000000fffff984 */ /* 0x000fe20000000800 */
[----:B------:R-:W-:Y:S01]  /*6040*/  @!PT LDS RZ, [RZ] ;  /* 0x00000000fffff984 */ /* 0x000fe20000000800 */
[----:B------:R-:W-:Y:S01]  /*6050*/  @!PT LDS RZ, [RZ] ;  /* 0x00000000fffff984 */ /* 0x000fe20000000800 */
[----:B------:R5:W-:Y:S06]  /*6060*/  MEMBAR.ALL.CTA ;  /* 0x0000000000007992 */ /* 0x000bec0000008000 */
[----:B-----5:R-:W5:Y:S01]  /*6070*/  FENCE.VIEW.ASYNC.S ;  /* 0x00000000000073c6 */ /* 0x020f620000000000 */
[----:B------:R-:W-:Y:S01]  /*6080*/  SEL R82, R82, RZ, P1 ;  /* 0x000000ff52527207 */ /* 0x000fe20000800000 */
[----:B-----5:R5:W-:Y:S02]  /*6090*/  SYNCS.ARRIVE.TRANS64.RED.A1T0 RZ, [R0+URZ], RZ ;  /* 0x000000ff00ff79a7 */ /* 0x020be400081004ff */
[----:B-----5:R-:W-:Y:S04]  /*60a0*/  SEL R0, RZ, 0x1, P1 ;  /* 0x00000001ff007807 */ /* 0x020fe80000800000 */
[----:B-12---:R-:W-:Y:S02]  /*60b0*/  LOP3.LUT R81, R81, R0, RZ, 0x3c, !PT ;  /* 0x0000000051517212 */ /* 0x006fe400078e3cff */
.L_x_98:
[----:B------:R-:W-:Y:S05]  /*60c0*/  BSYNC B1 ;  /* 0x0000000000017941 */ /* 0x000fea0003800000 */
.L_x_97:
[----:B------:R-:W-:Y:S04]  /*60d0*/  SHF.R.U32.HI R0, RZ, 0x15, R39 ;  /* 0x00000015ff007819 */ /* 0x000fe80000011627 */
[----:B------:R-:W-:Y:S01]  /*60e0*/  LOP3.LUT P1, RZ, R0, 0x3, R75, 0x48, !PT ;  /* 0x0000000300ff7812 */ /* 0x000fe2000782484b */
[----:B------:R-:W-:Y:S01]  /*60f0*/  @!UPT UIADD3 URZ, UPT, UPT, URZ, URZ, URZ ;  /* 0x000000fffffff290 */ /* 0x000fe2000fffe0ff */
[----:B---3--:R-:W-:Y:S11]  /*6100*/  @P0 BRA `(.L_x_102) ;  /* 0x0000000000080947 */ /* 0x008ff60003800000 */
[----:B------:R-:W1:Y:S02]  /*6110*/  SYNCS.PHASECHK.TRANS64.TRYWAIT P0, [R52+URZ+0xb0], R3 ;  /* 0x0000b003340075a7 */ /* 0x000e6400080011ff */
[----:B-1----:R-:W-:Y:S05]  /*6120*/  @!P0 BRA `(.L_x_103) ;  /* 0x0000003c00d48947 */ /* 0x002fea0003800000 */
.L_x_102:
[----:B------:R-:W-:Y:S05]  /*6130*/  @!P1 BRA `(.L_x_104) ;  /* 0x0000000000409947 */ /* 0x000fea0003800000 */
[----:B------:R-:W2:Y:S01]  /*6140*/  LDCU.64 UR8, c[0x4][0x78] ;  /* 0x01000f00ff0877ac */ /* 0x000ea20008000a00 */
[----:B-1----:R-:W-:Y:S01]  /*6150*/  MOV R3, 0x0 ;  /* 0x0000000000037802 */ /* 0x002fe20000000f00 */
[----:B------:R-:W-:Y:S02]  /*6160*/  HFMA2 R12, -RZ, RZ, 0, 5.9604644775390625e-08 ;  /* 0x00000001ff0c7431 */ /* 0x000fe400000001ff */
[----:B------:R-:W-:Y:S02]  /*6170*/  IMAD.MOV.U32 R8, RZ, RZ, 0x192 ;  /* 0x00000192ff087424 */ /* 0x000fe400078e00ff */
[----:B------:R-:W-:Y:S01]  /*6180*/  IMAD.MOV.U32 R13, RZ, RZ, RZ ;  /* 0x000000ffff0d7224 */ /* 0x000fe200078e00ff */
[----:B------:R-:W1:Y:S01]  /*6190*/  LDCU.64 UR6, c[0x4][0x80] ;  /* 0x01001000ff0677ac */ /* 0x000e620008000a00 */
[----:B------:R-:W3:Y:S01]  /*61a0*/  LDC.64 R2, c[0x4][R3] ;  /* 0x0100000003027b82 */ /* 0x000ee20000000a00 */
[----:B------:R-:W5:Y:S01]  /*61b0*/  LDCU.64 UR4, c[0x4][0x18] ;  /* 0x01000300ff0477ac */ /* 0x000f620008000a00 */
[----:B--2---:R-:W-:Y:S01]  /*61c0*/  MOV R5, UR9 ;  /* 0x0000000900057c02 */ /* 0x004fe20008000f00 */
[----:B------:R-:W-:Y:S01]  /*61d0*/  IMAD.U32 R4, RZ, RZ, UR8 ;  /* 0x00000008ff047e24 */ /* 0x000fe2000f8e00ff */
[----:B-1----:R-:W-:Y:S01]  /*61e0*/  MOV R7, UR7 ;  /* 0x0000000700077c02 */ /* 0x002fe20008000f00 */
[----:B------:R-:W-:Y:S01]  /*61f0*/  IMAD.U32 R6, RZ, RZ, UR6 ;  /* 0x00000006ff067e24 */ /* 0x000fe2000f8e00ff */
[----:B-----5:R-:W-:Y:S01]  /*6200*/  MOV R11, UR5 ;  /* 0x00000005000b7c02 */ /* 0x020fe20008000f00 */
[----:B------:R-:W-:Y:S02]  /*6210*/  IMAD.U32 R10, RZ, RZ, UR4 ;  /* 0x00000004ff0a7e24 */ /* 0x000fe4000f8e00ff */
[----:B------:R-:W-:Y:S07]  /*6220*/  LEPC R20, `(.L_x_104) ;  /* 0x000000001014794e */ /* 0x000fee0000000000 */
[----:B---34-:R-:W-:Y:S05]  /*6230*/  CALL.ABS.NOINC R2 ;  /* 0x0000000002007343 */ /* 0x018fea0003c00000 */
.L_x_104:
[----:B------:R-:W-:Y:S05]  /*6240*/  WARPSYNC.ALL ;  /* 0x0000000000007948 */ /* 0x000fea0003800000 */
[----:B------:R-:W-:Y:S01]  /*6250*/  R2UR UR4, R39 ;  /* 0x00000000270472ca */ /* 0x000fe200000e0000 */
[----:B------:R-:W-:Y:S01]  /*6260*/  BSSY.RECONVERGENT B0, `(.L_x_105) ;  /* 0x00000a0000007945 */ /* 0x000fe20003800200 */
[C---:B------:R-:W-:Y:S02]  /*6270*/  SHF.L.U32 R2, R48.reuse, 0x10, RZ ;  /* 0x0000001030027819 */ /* 0x040fe400000006ff */
[C---:B-1----:R-:W-:Y:S02]  /*6280*/  PRMT R3, R48.reuse, 0x8880, RZ ;  /* 0x0000888030037816 */ /* 0x042fe400000000ff */
[----:B------:R-:W-:Y:S02]  /*6290*/  SHF.L.U32 R41, R48, 0x8, RZ ;  /* 0x0000000830297819 */ /* 0x000fe400000006ff */
[----:B------:R-:W-:Y:S02]  /*62a0*/  SHF.L.U32 R42, R49, 0x10, RZ ;  /* 0x00000010312a7819 */ /* 0x000fe400000006ff */
[----:B------:R-:W-:Y:S02]  /*62b0*/  IADD3 R60, PT, PT, R69, UR44, RZ ;  /* 0x0000002c453c7c10 */ /* 0x000fe4000fffe0ff */
[----:B------:R-:W-:Y:S01]  /*62c0*/  SHF.R.S32.HI R42, RZ, 0x18, R42 ;  /* 0x00000018ff2a7819 */ /* 0x000fe2000001142a */
[----:B------:R-:W-:Y:S01]  /*62d0*/  LDTM.16dp32bit_t0_t15.x32 R4, tmem[UR4] ;  /* 0x00000004000479ee */ /* 0x000fe20008a80000 */
[----:B------:R-:W1:Y:S01]  /*62e0*/  LDTM.16dp32bit_t16_t31.x32 R4, tmem[UR4+0x20] ;  /* 0x00002004000479ee */ /* 0x000e620008aa0000 */
[----:B------:R-:W-:Y:S02]  /*62f0*/  SHF.L.U32 R55, R80, 0x4, RZ ;  /* 0x0000000450377819 */ /* 0x000fe400000006ff */
[----:B------:R-:W-:Y:S02]  /*6300*/  ISETP.NE.AND P0, PT, R87, RZ, PT ;  /* 0x000000ff5700720c */ /* 0x000fe40003f05270 */
[----:B------:R-:W-:Y:S02]  /*6310*/  IADD3 R89, PT, PT, R60, R55, RZ ;  /* 0x000000373c597210 */ /* 0x000fe40007ffe0ff */
[----:B------:R-:W-:Y:S01]  /*6320*/  ISETP.NE.AND P6, PT, R61, RZ, PT ;  /* 0x000000ff3d00720c */ /* 0x000fe20003fc5270 */
[C---:B-1----:R-:W-:Y:S01]  /*6330*/  IMAD R0, R38.reuse, R4, RZ ;  /* 0x0000000426007224 */ /* 0x042fe200078e02ff */
[----:B------:R-:W-:Y:S01]  /*6340*/  SHF.R.S32.HI R4, RZ, 0x18, R2 ;  /* 0x00000018ff047819 */ /* 0x000fe20000011402 */
[C---:B------:R-:W-:Y:S01]  /*6350*/  IMAD R2, R38.reuse, R5, RZ ;  /* 0x0000000526027224 */ /* 0x040fe200078e02ff */
[----:B------:R-:W-:Y:S01]  /*6360*/  SHF.R.S32.HI R5, RZ, 0x18, R41 ;  /* 0x00000018ff057819 */ /* 0x000fe20000011429 */
[----:B------:R-:W-:Y:S01]  /*6370*/  IMAD R0, R3, R40, R0 ;  /* 0x0000002803007224 */ /* 0x000fe200078e0200 */
[----:B------:R-:W-:Y:S01]  /*6380*/  PRMT R41, R49, 0x8880, RZ ;  /* 0x0000888031297816 */ /* 0x000fe200000000ff */
[----:B------:R-:W-:Y:S02]  /*6390*/  IMAD R3, R38, R6, RZ ;  /* 0x0000000626037224 */ /* 0x000fe400078e02ff */
[-C--:B------:R-:W-:Y:S01]  /*63a0*/  IMAD R2, R4, R40.reuse, R2 ;  /* 0x0000002804027224 */ /* 0x080fe200078e0202 */
[----:B------:R-:W-:Y:S01]  /*63b0*/  SHF.R.S32.HI R4, RZ, 0x18, R48 ;  /* 0x00000018ff047819 */ /* 0x000fe20000011430 */
[----:B------:R-:W-:Y:S02]  /*63c0*/  IMAD R7, R38, R7, RZ ;  /* 0x0000000726077224 */ /* 0x000fe400078e02ff */
[-C--:B------:R-:W-:Y:S02]  /*63d0*/  IMAD R3, R5, R40.reuse, R3 ;  /* 0x0000002805037224 */ /* 0x080fe400078e0203 */
[----:B------:R-:W-:Y:S02]  /*63e0*/  IMAD R7, R4, R40, R7 ;  /* 0x0000002804077224 */ /* 0x000fe400078e0207 */
[C---:B------:R-:W-:Y:S02]  /*63f0*/  IMAD R6, R38.reuse, R11, RZ ;  /* 0x0000000b26067224 */ /* 0x040fe400078e02ff */
[C---:B------:R-:W-:Y:S01]  /*6400*/  IMAD R11, R38.reuse, R16, RZ ;  /* 0x00000010260b7224 */ /* 0x040fe200078e02ff */
[----:B------:R-:W-:Y:S01]  /*6410*/  I2IP.S8.S32.SAT R56, R7, R3, RZ ;  /* 0x0000000307387239 */ /* 0x000fe200000014ff */
[C---:B------:R-:W-:Y:S02]  /*6420*/  IMAD R16, R38.reuse, R21, RZ ;  /* 0x0000001526107224 */ /* 0x040fe400078e02ff */
[----:B------:R-:W-:Y:S01]  /*6430*/  IMAD R21, R38, R26, RZ ;  /* 0x0000001a26157224 */ /* 0x000fe200078e02ff */
[----:B------:R-:W-:Y:S01]  /*6440*/  I2IP.S8.S32.SAT R56, R2, R0, R56 ;  /* 0x0000000002387239 */ /* 0x000fe20000001438 */
[C---:B------:R-:W-:Y:S01]  /*6450*/  IMAD R26, R38.reuse, R31, RZ ;  /* 0x0000001f261a7224 */ /* 0x040fe200078e02ff */
[----:B------:R-:W-:Y:S01]  /*6460*/  SHF.R.S32.HI R2, RZ, 0x18, R49 ;  /* 0x00000018ff027819 */ /* 0x000fe20000011431 */
[C---:B------:R-:W-:Y:S02]  /*6470*/  IMAD R3, R38.reuse, R8, RZ ;  /* 0x0000000826037224 */ /* 0x040fe400078e02ff */
[----:B------:R-:W-:Y:S02]  /*6480*/  IMAD.SHL.U32 R31, R49, 0x100, RZ ;  /* 0x00000100311f7824 */ /* 0x000fe400078e00ff */
[C---:B------:R-:W-:Y:S02]  /*6490*/  IMAD R8, R38.reuse, R13, RZ ;  /* 0x0000000d26087224 */ /* 0x040fe400078e02ff */
[C---:B------:R-:W-:Y:S01]  /*64a0*/  IMAD R13, R38.reuse, R18, RZ ;  /* 0x00000012260d7224 */ /* 0x040fe200078e02ff */
[----:B------:R-:W-:Y:S01]  /*64b0*/  SHF.R.S32.HI R0, RZ, 0x18, R31 ;  /* 0x00000018ff007819 */ /* 0x000fe2000001141f */
[----:B------:R-:W-:Y:S01]  /*64c0*/  IMAD R18, R38, R23, RZ ;  /* 0x0000001726127224 */ /* 0x000fe200078e02ff */
[----:B------:R-:W-:Y:S01]  /*64d0*/  SHF.L.U32 R31, R50, 0x10, RZ ;  /* 0x00000010321f7819 */ /* 0x000fe200000006ff */
[C---:B------:R-:W-:Y:S02]  /*64e0*/  IMAD R4, R38.reuse, R9, RZ ;  /* 0x0000000926047224 */ /* 0x040fe400078e02ff */
[C---:B------:R-:W-:Y:S01]  /*64f0*/  IMAD R23, R38.reuse, R28, RZ ;  /* 0x0000001c26177224 */ /* 0x040fe200078e02ff */
[----:B------:R-:W-:Y:S01]  /*6500*/  SHF.R.S32.HI R31, RZ, 0x18, R31 ;  /* 0x00000018ff1f7819 */ /* 0x000fe2000001141f */
[C---:B------:R-:W-:Y:S02]  /*6510*/  IMAD R7, R38.reuse, R12, RZ ;  /* 0x0000000c26077224 */ /* 0x040fe400078e02ff */
[----:B------:R-:W-:Y:S01]  /*6520*/  IMAD R28, R38, R33, RZ ;  /* 0x00000021261c7224 */ /* 0x000fe200078e02ff */
[----:B------:R-:W-:Y:S01]  /*6530*/  PRMT R33, R50, 0x8880, RZ ;  /* 0x0000888032217816 */ /* 0x000fe200000000ff */
[----:B------:R-:W-:Y:S02]  /*6540*/  IMAD R3, R41, R40, R3 ;  /* 0x0000002829037224 */ /* 0x000fe400078e0203 */
[C---:B------:R-:W-:Y:S02]  /*6550*/  IMAD R12, R38.reuse, R17, RZ ;  /* 0x00000011260c7224 */ /* 0x040fe400078e02ff */
[C---:B------:R-:W-:Y:S02]  /*6560*/  IMAD R5, R38.reuse, R10, RZ ;  /* 0x0000000a26057224 */ /* 0x040fe400078e02ff */
[----:B------:R-:W-:Y:S02]  /*6570*/  IMAD R17, R38, R22, RZ ;  /* 0x0000001626117224 */ /* 0x000fe400078e02ff */
[----:B------:R-:W-:Y:S02]  /*6580*/  IMAD R4, R42, R40, R4 ;  /* 0x000000282a047224 */ /* 0x000fe400078e0204 */
[C---:B------:R-:W-:Y:S02]  /*6590*/  IMAD R22, R38.reuse, R27, RZ ;  /* 0x0000001b26167224 */ /* 0x040fe400078e02ff */
[----:B------:R-:W-:Y:S01]  /*65a0*/  IMAD R27, R38, R32, RZ ;  /* 0x00000020261b7224 */ /* 0x000fe200078e02ff */
[----:B------:R-:W-:Y:S01]  /*65b0*/  SHF.L.U32 R32, R50, 0x8, RZ ;  /* 0x0000000832207819 */ /* 0x000fe200000006ff */
[-C--:B------:R-:W-:Y:S02]  /*65c0*/  IMAD R5, R0, R40.reuse, R5 ;  /* 0x0000002800057224 */ /* 0x080fe400078e0205 */
[----:B------:R-:W-:Y:S01]  /*65d0*/  IMAD.MOV.U32 R0, RZ, RZ, R33 ;  /* 0x000000ffff007224 */ /* 0x000fe200078e0021 */
[----:B------:R-:W-:Y:S01]  /*65e0*/  SHF.R.S32.HI R32, RZ, 0x18, R32 ;  /* 0x00000018ff207819 */ /* 0x000fe20000011420 */
[-C--:B------:R-:W-:Y:S01]  /*65f0*/  IMAD R6, R2, R40.reuse, R6 ;  /* 0x0000002802067224 */ /* 0x080fe200078e0206 */
[----:B------:R-:W-:Y:S01]  /*6600*/  SHF.R.S32.HI R2, RZ, 0x18, R50 ;  /* 0x00000018ff027819 */ /* 0x000fe20000011432 */
[----:B------:R-:W-:Y:S01]  /*6610*/  IMAD R7, R0, R40, R7 ;  /* 0x0000002800077224 */ /* 0x000fe200078e0207 */
[----:B------:R-:W-:Y:S01]  /*6620*/  PRMT R0, R51, 0x8880, RZ ;  /* 0x0000888033007816 */ /* 0x000fe200000000ff */
[----:B------:R-:W-:Y:S01]  /*6630*/  IMAD R9, R38, R14, RZ ;  /* 0x0000000e26097224 */ /* 0x000fe200078e02ff */
[----:B------:R-:W-:Y:S01]  /*6640*/  I2IP.S8.S32.SAT R6, R6, R5, RZ ;  /* 0x0000000506067239 */ /* 0x000fe200000014ff */
[-C--:B------:R-:W-:Y:S01]  /*6650*/  IMAD R8, R31, R40.reuse, R8 ;  /* 0x000000281f087224 */ /* 0x080fe200078e0208 */
[C---:B------:R-:W-:Y:S01]  /*6660*/  SHF.L.U32 R31, R51.reuse, 0x8, RZ ;  /* 0x00000008331f7819 */ /* 0x040fe200000006ff */
[----:B------:R-:W-:Y:S01]  /*6670*/  IMAD R10, R38, R15, RZ ;  /* 0x0000000f260a7224 */ /* 0x000fe200078e02ff */
[----:B------:R-:W-:Y:S01]  /*6680*/  I2IP.S8.S32.SAT R57, R4, R3, R6 ;  /* 0x0000000304397239 */ /* 0x000fe20000001406 */
[-C--:B------:R-:W-:Y:S01]  /*6690*/  IMAD R9, R32, R40.reuse, R9 ;  /* 0x0000002820097224 */ /* 0x080fe200078e0209 */
[----:B------:R-:W-:Y:S01]  /*66a0*/  SHF.R.S32.HI R5, RZ, 0x18, R31 ;  /* 0x00000018ff057819 */ /* 0x000fe2000001141f */
[-C--:B------:R-:W-:Y:S01]  /*66b0*/  IMAD R10, R2, R40.reuse, R10 ;  /* 0x00000028020a7224 */ /* 0x080fe200078e020a */
[----:B------:R-:W-:Y:S01]  /*66c0*/  SHF.L.U32 R2, R51, 0x10, RZ ;  /* 0x0000001033027819 */ /* 0x000fe200000006ff */
[----:B------:R-:W-:Y:S01]  /*66d0*/  IMAD R11, R0, R40, R11 ;  /* 0x00000028000b7224 */ /* 0x000fe200078e020b */
[----:B------:R-:W-:Y:S01]  /*66e0*/  SHF.R.S32.HI R0, RZ, 0x18, R51 ;  /* 0x00000018ff007819 */ /* 0x000fe20000011433 */
[C---:B------:R-:W-:Y:S01]  /*66f0*/  IMAD R15, R38.reuse, R20, RZ ;  /* 0x00000014260f7224 */ /* 0x040fe200078e02ff */
[----:B------:R-:W-:Y:S01]  /*6700*/  SHF.R.S32.HI R2, RZ, 0x18, R2 ;  /* 0x00000018ff027819 */ /* 0x000fe20000011402 */
[C---:B------:R-:W-:Y:S01]  /*6710*/  IMAD R14, R38.reuse, R19, RZ ;  /* 0x00000013260e7224 */ /* 0x040fe200078e02ff */
[C---:B----4-:R-:W-:Y:S01]  /*6720*/  SHF.L.U32 R4, R45.reuse, 0x10, RZ ;  /* 0x000000102d047819 */ /* 0x050fe200000006ff */
[----:B------:R-:W-:Y:S01]  /*6730*/  IMAD R19, R38, R24, RZ ;  /* 0x0000001826137224 */ /* 0x000fe200078e02ff */
[----:B------:R-:W-:Y:S01]  /*6740*/  PRMT R3, R45, 0x8880, RZ ;  /* 0x000088802d037816 */ /* 0x000fe200000000ff */
[-C--:B------:R-:W-:Y:S01]  /*6750*/  IMAD R12, R2, R40.reuse, R12 ;  /* 0x00000028020c7224 */ /* 0x080fe200078e020c */
[----:B------:R-:W-:Y:S01]  /*6760*/  PRMT R2, R44, 0x8880, RZ ;  /* 0x000088802c027816 */ /* 0x000fe200000000ff */
[-C--:B------:R-:W-:Y:S01]  /*6770*/  IMAD R13, R5, R40.reuse, R13 ;  /* 0x00000028050d7224 */ /* 0x080fe200078e020d */
[----:B------:R-:W-:Y:S01]  /*6780*/  SHF.R.S32.HI R4, RZ, 0x18, R4 ;  /* 0x00000018ff047819 */ /* 0x000fe20000011404 */
[----:B------:R-:W-:Y:S01]  /*6790*/  IMAD R14, R0, R40, R14 ;  /* 0x00000028000e7224 */ /* 0x000fe200078e020e */
[----:B------:R-:W-:Y:S01]  /*67a0*/  MOV R0, R2 ;  /* 0x0000000200007202 */ /* 0x000fe20000000f00 */
[----:B------:R-:W-:Y:S01]  /*67b0*/  IMAD.U32 R5, R44, 0x10000, RZ ;  /* 0x000100002c057824 */ /* 0x000fe200078e00ff */
[----:B------:R-:W-:Y:S01]  /*67c0*/  I2IP.S8.S32.SAT R9, R10, R9, RZ ;  /* 0x000000090a097239 */ /* 0x000fe200000014ff */
[----:B------:R-:W-:Y:S01]  /*67d0*/  IMAD R20, R38, R25, RZ ;  /* 0x0000001926147224 */ /* 0x000fe200078e02ff */
[----:B------:R-:W-:Y:S01]  /*67e0*/  I2IP.S8.S32.SAT R13, R14, R13, RZ ;  /* 0x0000000d0e0d7239 */ /* 0x000fe200000014ff */
[----:B------:R-:W-:Y:S01]  /*67f0*/  IMAD R15, R0, R40, R15 ;  /* 0x00000028000f7224 */ /* 0x000fe200078e020f */
[----:B------:R-:W-:Y:S01]  /*6800*/  SHF.R.S32.HI R2, RZ, 0x18, R5 ;  /* 0x00000018ff027819 */ /* 0x000fe20000011405 */
[----:B------:R-:W-:Y:S01]  /*6810*/  IMAD R24, R38, R29, RZ ;  /* 0x0000001d26187224 */ /* 0x000fe200078e02ff */
[----:B------:R-:W-:Y:S01]  /*6820*/  SHF.L.U32 R0, R44, 0x8, RZ ;  /* 0x000000082c007819 */ /* 0x000fe200000006ff */
[----:B------:R-:W-:Y:S01]  /*6830*/  IMAD R25, R38, R30, RZ ;  /* 0x0000001e26197224 */ /* 0x000fe200078e02ff */
[----:B------:R-:W-:Y:S01]  /*6840*/  I2IP.S8.S32.SAT R58, R8, R7, R9 ;  /* 0x00000007083a7239 */ /* 0x000fe20000001409 */
[----:B------:R-:W-:Y:S01]  /*6850*/  IMAD R16, R2, R40, R16 ;  /* 0x0000002802107224 */ /* 0x000fe200078e0210 */
[----:B------:R-:W-:Y:S01]  /*6860*/  SHF.R.S32.HI R0, RZ, 0x18, R0 ;  /* 0x00000018ff007819 */ /* 0x000fe20000011400 */
[----:B------:R-:W-:Y:S01]  /*6870*/  IMAD R29, R38, R34, RZ ;  /* 0x00000022261d7224 */ /* 0x000fe200078e02ff */
[----:B------:R-:W-:Y:S01]  /*6880*/  SHF.R.S32.HI R2, RZ, 0x18, R44 ;  /* 0x00000018ff027819 */ /* 0x000fe2000001142c */
[----:B------:R-:W-:Y:S01]  /*6890*/  IMAD.SHL.U32 R5, R45, 0x100, RZ ;  /* 0x000001002d057824 */ /* 0x000fe200078e00ff */
[----:B------:R-:W-:Y:S01]  /*68a0*/  I2IP.S8.S32.SAT R59, R12, R11, R13 ;  /* 0x0000000b0c3b7239 */ /* 0x000fe2000000140d */
[-C--:B------:R-:W-:Y:S02]  /*68b0*/  IMAD R17, R0, R40.reuse, R17 ;  /* 0x0000002800117224 */ /* 0x080fe400078e0211 */
[-C--:B------:R-:W-:Y:S01]  /*68c0*/  IMAD R18, R2, R40.reuse, R18 ;  /* 0x0000002802127224 */ /* 0x080fe200078e0212 */
[----:B------:R-:W-:Y:S01]  /*68d0*/  SHF.R.S32.HI R0, RZ, 0x18, R5 ;  /* 0x00000018ff007819 */ /* 0x000fe20000011405 */
[-C--:B------:R-:W-:Y:S01]  /*68e0*/  IMAD R19, R3, R40.reuse, R19 ;  /* 0x0000002803137224 */ /* 0x080fe200078e0213 */
[----:B------:R-:W-:Y:S01]  /*68f0*/  SHF.R.S32.HI R2, RZ, 0x18, R45 ;  /* 0x00000018ff027819 */ /* 0x000fe2000001142d */
[-C--:B------:R-:W-:Y:S01]  /*6900*/  IMAD R20, R4, R40.reuse, R20 ;  /* 0x0000002804147224 */ /* 0x080fe200078e0214 */
[----:B------:R-:W-:Y:S01]  /*6910*/  SHF.L.U32 R4, R46, 0x10, RZ ;  /* 0x000000102e047819 */ /* 0x000fe200000006ff */
[-C--:B------:R-:W-:Y:S01]  /*6920*/  IMAD R21, R0, R40.reuse, R21 ;  /* 0x0000002800157224 */ /* 0x080fe200078e0215 */
[C---:B------:R-:W-:Y:S01]  /*6930*/  PRMT R0, R46.reuse, 0x8880, RZ ;  /* 0x000088802e007816 */ /* 0x040fe200000000ff */
[----:B------:R1:W-:Y:S01]  /*6940*/  STS.128 [R69+UR44+0x4200], R56 ;  /* 0x0042003845007988 */ /* 0x0003e20008000c2c */
[----:B------:R-:W-:Y:S01]  /*6950*/  SHF.L.U32 R3, R46, 0x8, RZ ;  /* 0x000000082e037819 */ /* 0x000fe200000006ff */
[-C--:B------:R-:W-:Y:S01]  /*6960*/  IMAD R22, R2, R40.reuse, R22 ;  /* 0x0000002802167224 */ /* 0x080fe200078e0216 */
[----:B------:R-:W-:Y:S01]  /*6970*/  SHF.R.S32.HI R2, RZ, 0x18, R4 ;  /* 0x00000018ff027819 */ /* 0x000fe20000011404 */
[-C--:B------:R-:W-:Y:S01]  /*6980*/  IMAD R23, R0, R40.reuse, R23 ;  /* 0x0000002800177224 */ /* 0x080fe200078e0217 */
[----:B------:R-:W-:Y:S01]  /*6990*/  SHF.R.S32.HI R3, RZ, 0x18, R3 ;  /* 0x00000018ff037819 */ /* 0x000fe20000011403 */
[----:B------:R-:W-:Y:S01]  /*69a0*/  IMAD R30, R38, R35, RZ ;  /* 0x00000023261e7224 */ /* 0x000fe200078e02ff */
[----:B------:R-:W-:Y:S01]  /*69b0*/  SHF.R.S32.HI R0, RZ, 0x18, R46 ;  /* 0x00000018ff007819 */ /* 0x000fe2000001142e */
[-C--:B------:R-:W-:Y:S01]  /*69c0*/  IMAD R24, R2, R40.reuse, R24 ;  /* 0x0000002802187224 */ /* 0x080fe200078e0218 */
[----:B------:R-:W-:Y:S01]  /*69d0*/  PRMT R2, R47, 0x8880, RZ ;  /* 0x000088802f027816 */ /* 0x000fe200000000ff */
[-C--:B------:R-:W-:Y:S01]  /*69e0*/  IMAD R25, R3, R40.reuse, R25 ;  /* 0x0000002803197224 */ /* 0x080fe200078e0219 */
[C---:B------:R-:W-:Y:S01]  /*69f0*/  SHF.L.U32 R3, R47.reuse, 0x10, RZ ;  /* 0x000000102f037819 */ /* 0x040fe200000006ff */
[----:B------:R-:W-:Y:S01]  /*6a00*/  IMAD.SHL.U32 R4, R47, 0x100, RZ ;  /* 0x000001002f047824 */ /* 0x000fe200078e00ff */
[----:B------:R-:W-:Y:S01]  /*6a10*/  SHF.R.S32.HI R5, RZ, 0x18, R47 ;  /* 0x00000018ff057819 */ /* 0x000fe2000001142f */
[-C--:B------:R-:W-:Y:S01]  /*6a20*/  IMAD R26, R0, R40.reuse, R26 ;  /* 0x00000028001a7224 */ /* 0x080fe200078e021a */
[----:B------:R-:W-:Y:S01]  /*6a30*/  SHF.R.S32.HI R3, RZ, 0x18, R3 ;  /* 0x00000018ff037819 */ /* 0x000fe20000011403 */
[-C--:B------:R-:W-:Y:S01]  /*6a40*/  IMAD R27, R2, R40.reuse, R27 ;  /* 0x00000028021b7224 */ /* 0x080fe200078e021b */
[----:B------:R-:W-:Y:S02]  /*6a50*/  SHF.R.S32.HI R4, RZ, 0x18, R4 ;  /* 0x00000018ff047819 */ /* 0x000fe40000011404 */
[----:B------:R-:W-:Y:S01]  /*6a60*/  I2IP.S8.S32.SAT R17, R18, R17, RZ ;  /* 0x0000001112117239 */ /* 0x000fe200000014ff */
[-C--:B------:R-:W-:Y:S01]  /*6a70*/  IMAD R28, R3, R40.reuse, R28 ;  /* 0x00000028031c7224 */ /* 0x080fe200078e021c */
[----:B------:R-:W-:Y:S01]  /*6a80*/  I2IP.S8.S32.SAT R21, R22, R21, RZ ;  /* 0x0000001516157239 */ /* 0x000fe200000014ff */
[-C--:B------:R-:W-:Y:S01]  /*6a90*/  IMAD R29, R4, R40.reuse, R29 ;  /* 0x00000028041d7224 */ /* 0x080fe200078e021d */
[----:B------:R-:W-:Y:S01]  /*6aa0*/  I2IP.S8.S32.SAT R16, R16, R15, R17 ;  /* 0x0000000f10107239 */ /* 0x000fe20000001411 */
[----:B------:R-:W-:Y:S01]  /*6ab0*/  IMAD R30, R5, R40, R30 ;  /* 0x00000028051e7224 */ /* 0x000fe200078e021e */
[----:B------:R-:W-:Y:S02]  /*6ac0*/  I2IP.S8.S32.SAT R17, R20, R19, R21 ;  /* 0x0000001314117239 */ /* 0x000fe40000001415 */
[----:B------:R-:W-:Y:S02]  /*6ad0*/  I2IP.S8.S32.SAT R18, R26, R25, RZ ;  /* 0x000000191a127239 */ /* 0x000fe400000014ff */
[----:B------:R-:W-:Y:S02]  /*6ae0*/  I2IP.S8.S32.SAT R19, R30, R29, RZ ;  /* 0x0000001d1e137239 */ /* 0x000fe400000014ff */
[----:B------:R-:W-:Y:S02]  /*6af0*/  I2IP.S8.S32.SAT R18, R24, R23, R18 ;  /* 0x0000001718127239 */ /* 0x000fe40000001412 */
[----:B------:R-:W-:Y:S02]  /*6b00*/  I2IP.S8.S32.SAT R19, R28, R27, R19 ;  /* 0x0000001b1c137239 */ /* 0x000fe40000001413 */
[----:B------:R-:W-:Y:S02]  /*6b10*/  LEA R0, R82, UR44, 0x3 ;  /* 0x0000002c52007c11 */ /* 0x000fe4000f8e18ff */
[----:B------:R-:W-:Y:S01]  /*6b20*/  @P6 SHF.L.U32 R2, R81, 0x1f, RZ ;  /* 0x0000001f51026819 */ /* 0x000fe200000006ff */
[----:B------:R1:W-:Y:S01]  /*6b30*/  STS.128 [R89+0x4210], R16 ;  /* 0x0042101059007388 */ /* 0x0003e20000000c00 */
[----:B------:R-:W-:Y:S01]  /*6b40*/  @!PT LDS RZ, [RZ] ;  /* 0x00000000fffff984 */ /* 0x000fe20000000800 */
[----:B------:R-:W-:Y:S01]  /*6b50*/  @!PT LDS RZ, [RZ] ;  /* 0x00000000fffff984 */ /* 0x000fe20000000800 */
[----:B------:R-:W-:Y:S01]  /*6b60*/  @!PT LDS RZ, [RZ] ;  /* 0x00000000fffff984 */ /* 0x000fe20000000800 */
[----:B------:R-:W-:Y:S01]  /*6b70*/  @!PT LDS RZ, [RZ] ;  /* 0x00000000fffff984 */ /* 0x000fe20000000800 */
[----:B------:R2:W-:Y:S07]  /*6b80*/  MEMBAR.ALL.CTA ;  /* 0x0000000000007992 */ /* 0x0005ee0000008000 */
[----:B--2---:R-:W2:Y:S02]  /*6b90*/  FENCE.VIEW.ASYNC.S ;  /* 0x00000000000073c6 */ /* 0x004ea40000000000 */
[----:B--2---:R-:W-:Y:S06]  /*6ba0*/  BAR.SYNC.DEFER_BLOCKING 0x1, 0x80 ;  /* 0x0042000000007b1d */ /* 0x004fec0000010000 */
[----:B------:R-:W-:Y:S05]  /*6bb0*/  @P0 BRA `(.L_x_106) ;  /* 0x0000000000280947 */ /* 0x000fea0003800000 */
[----:B------:R-:W-:Y:S01]  /*6bc0*/  UIADD3 UR4, UPT, UPT, UR44, 0x4200, URZ ;  /* 0x000042002c047890 */ /* 0x000fe2000fffe0ff */
[----:B------:R-:W-:Y:S05]  /*6bd0*/  UMOV UR51, UR36 ;  /* 0x0000002400337c82 */ /* 0x000fea0008000000 */
[----:B------:R-:W-:Y:S01]  /*6be0*/  MOV R86, UR4 ;  /* 0x0000000400567c02 */ /* 0x000fe20008000f00 */
[----:B------:R-:W-:Y:S03]  /*6bf0*/  UIADD3 UR4, UP0, UPT, UR62, 0x680, URZ ;  /* 0x000006803e047890 */ /* 0x000fe6000ff1e0ff */
[----:B------:R-:W-:Y:S01]  /*6c00*/  R2UR UR48, R86 ;  /* 0x00000000563072ca */ /* 0x000fe200000e0000 */
[----:B------:R-:W-:Y:S11]  /*6c10*/  UIADD3.X UR5, UPT, UPT, URZ, UR63, URZ, UP0, !UPT ;  /* 0x0000003fff057290 */ /* 0x000ff600087fe4ff */
[----:B------:R-:W-:Y:S01]  /*6c20*/  @!UPT UIADD3 URZ, UPT, UPT, URZ, URZ, URZ ;  /* 0x000000fffffff290 */ /* 0x000fe2000fffe0ff */
[----:B------:R2:W-:Y:S01]  /*6c30*/  UTMASTG.3D [UR48], [UR4] ;  /* 0x00000030040073b5 */ /* 0x0005e20008010000 */
[----:B------:R0:W-:Y:S01]  /*6c40*/  UTMACMDFLUSH ;  /* 0x00000000000079b7 */ /* 0x0001e20000000000 */
[----:B--2---:R-:W-:Y:S04]  /*6c50*/  DEPBAR.LE SB0, 0x1 ;  /* 0x000080400000791a */ /* 0x004fe80000000000 */
.L_x_106:
[----:B------:R-:W-:Y:S05]  /*6c60*/  BSYNC.RECONVERGENT B0 ;  /* 0x0000000000007941 */ /* 0x000fea0003800200 */
.L_x_105:
[----:B------:R-:W-:Y:S06]  /*6c70*/  BAR.SYNC.DEFER_BLOCKING 0x1, 0x80 ;  /* 0x0042000000007b1d */ /* 0x000fec0000010000 */
[----:B------:R-:W2:Y:S01]  /*6c80*/  @P6 SYNCS.PHASECHK.TRANS64.TRYWAIT P0, [R0+URZ+0x40], R2 ;  /* 0x00004002000065a7 */ /* 0x000ea200080011ff */
[----:B------:R-:W-:Y:S01]  /*6c90*/  BSSY B1, `(.L_x_107) ;  /* 0x000001f000017945 */ /* 0x000fe20003800000 */
[----:B--2---:R-:W-:Y:S03]  /*6ca0*/  @P6 SEL R53, RZ, 0x1, !P0 ;  /* 0x00000001ff356807 */ /* 0x004fe60004000000 */
[----:B------:R-:W-:Y:S05]  /*6cb0*/  @!P6 BRA `(.L_x_108) ;  /* 0x000000000070e947 */ /* 0x000fea0003800000 */
[----:B------:R-:W-:Y:S01]  /*6cc0*/  ISETP.NE.AND P1, PT, R54, RZ, PT ;  /* 0x000000ff3600720c */ /* 0x000fe20003f25270 */
[----:B------:R-:W-:Y:S01]  /*6cd0*/  BSSY B0, `(.L_x_109) ;  /* 0x0000008000007945 */ /* 0x000fe20003800000 */
[----:B------:R-:W-:Y:S11]  /*6ce0*/  ISETP.NE.AND P0, PT, R53, RZ, PT ;  /* 0x000000ff3500720c */ /* 0x000ff60003f05270 */
[----:B------:R-:W-:Y:S04]  /*6cf0*/  @P1 IMAD R4, R82, 0x1000, R60 ;  /* 0x0000100052041824 */ /* 0x000fe800078e023c */
[----:B------:R-:W-:Y:S01]  /*6d00*/  @P1 IMAD.IADD R3, R55, 0x1, R4 ;  /* 0x0000000137031824 */ /* 0x000fe200078e0204 */
[----:B------:R-:W-:Y:S06]  /*6d10*/  @P0 BRA `(.L_x_110) ;  /* 0x00000000000c0947 */ /* 0x000fec0003800000 */
[----:B------:R-:W-:Y:S04]  /*6d20*/  SHF.L.U32 R2, R81, 0x1f, RZ ;  /* 0x0000001f51027819 */ /* 0x000fe800000006ff */
[----:B------:R-:W2:Y:S02]  /*6d30*/  SYNCS.PHASECHK.TRANS64.TRYWAIT P0, [R0+URZ+0x40], R2 ;  /* 0x00004002000075a7 */ /* 0x000ea400080011ff */
[----:B--2---:R-:W-:Y:S05]  /*6d40*/  @!P0 BRA `(.L_x_111) ;  /* 0x0000003000e08947 */ /* 0x004fea0003800000 */
.L_x_110:
[----:B------:R-:W-:Y:S05]  /*6d50*/  BSYNC B0 ;  /* 0x0000000000007941 */ /* 0x000fea0003800000 */
.L_x_109:
[----:B------:R-:W-:Y:S01]  /*6d60*/  ISETP.NE.AND P0, PT, R54, RZ, PT ;  /* 0x000000ff3600720c */ /* 0x000fe20003f05270 */
[----:B--2---:R-:W-:Y:S02]  /*6d70*/  VIADD R2, R0, 0x60 ;  /* 0x0000006000027836 */ /* 0x004fe40000000000 */
[----:B------:R-:W-:Y:S02]  /*6d80*/  IMAD.U32 R0, RZ, RZ, UR45 ;  /* 0x0000002dff007e24 */ /* 0x000fe4000f8e00ff */
[----:B------:R-:W-:Y:S03]  /*6d90*/  VIADD R82, R82, 0x1 ;  /* 0x0000000152527836 */ /* 0x000fe60000000000 */
[----:B------:R-:W-:Y:S05]  /*6da0*/  PRMT R0, R0, 0x654, R2 ;  /* 0x0000065400007816 */ /* 0x000fea0000000002 */
[----:B------:R2:W3:Y:S04]  /*6db0*/  @P0 LDS.128 R48, [R4+0x200] ;  /* 0x0002000004300984 */ /* 0x0004e80000000c00 */
        /* <DEDUP_REMOVED lines=11> */
[----:B--23--:R-:W-:Y:S02]  /*6e70*/  LOP3.LUT R81, R81, R0, RZ, 0x3c, !PT ;  /* 0x0000000051517212 */ /* 0x00cfe400078e3cff */
.L_x_108:
[----:B------:R-:W-:Y:S05]  /*6e80*/  BSYNC B1 ;  /* 0x0000000000017941 */ /* 0x000fea0003800000 */
.L_x_107:
[----:B------:R-:W-:Y:S05]  /*6e90*/  VIADD R0, R39, 0x40 ;  /* 0x0000004027007836 */ /* 0x000fea0000000000 */
[----:B------:R-:W-:Y:S04]  /*6ea0*/  SHF.R.U32.HI R0, RZ, 0x15, R0 ;  /* 0x00000015ff007819 */ /* 0x000fe80000011600 */
[----:B------:R-:W-:Y:S11]  /*6eb0*/  LOP3.LUT P0, RZ, R0, 0x3, R75, 0x48, !PT ;  /* 0x0000000300ff7812 */ /* 0x000ff6000780484b */
[----:B------:R-:W-:Y:S02]  /*6ec0*/  @!UPT UIADD3 URZ, UPT, UPT, URZ, URZ, URZ ;  /* 0x000000fffffff290 */ /* 0x000fe4000fffe0ff */
[----:B------:R-:W-:Y:S05]  /*6ed0*/  @!P0 BRA `(.L_x_112) ;  /* 0x0000000000408947 */ /* 0x000fea0003800000 */
[----:B------:R-:W2:Y:S01]  /*6ee0*/  LDCU.64 UR8, c[0x4][0x78] ;  /* 0x01000f00ff0877ac */ /* 0x000ea20008000a00 */
[----:B------:R-:W-:Y:S01]  /*6ef0*/  MOV R3, 0x0 ;  /* 0x0000000000037802 */ /* 0x000fe20000000f00 */
[----:B------:R-:W-:Y:S02]  /*6f00*/  HFMA2 R12, -RZ, RZ, 0, 5.9604644775390625e-08 ;  /* 0x00000001ff0c7431 */ /* 0x000fe400000001ff */
[----:B------:R-:W-:Y:S02]  /*6f10*/  IMAD.MOV.U32 R8, RZ, RZ, 0x192 ;  /* 0x00000192ff087424 */ /* 0x000fe400078e00ff */
[----:B------:R-:W-:Y:S01]  /*6f20*/  IMAD.MOV.U32 R13, RZ, RZ, RZ ;  /* 0x000000ffff0d7224 */ /* 0x000fe200078e00ff */
[----:B------:R-:W3:Y:S01]  /*6f30*/  LDCU.64 UR6, c[0x4][0x80] ;  /* 0x01001000ff0677ac */ /* 0x000ee20008000a00 */
[----:B------:R-:W1:Y:S01]  /*6f40*/  LDC.64 R2, c[0x4][R3] ;  /* 0x0100000003027b82 */ /* 0x000e620000000a00 */
[----:B------:R-:W5:Y:S01]  /*6f50*/  LDCU.64 UR4, c[0x4][0x18] ;  /* 0x01000300ff0477ac */ /* 0x000f620008000a00 */
[----:B--2---:R-:W-:Y:S01]  /*6f60*/  MOV R5, UR9 ;  /* 0x0000000900057c02 */ /* 0x004fe20008000f00 */
[----:B------:R-:W-:Y:S01]  /*6f70*/  IMAD.U32 R4, RZ, RZ, UR8 ;  /* 0x00000008ff047e24 */ /* 0x000fe2000f8e00ff */
[----:B---3--:R-:W-:Y:S01]  /*6f80*/  MOV R7, UR7 ;  /* 0x0000000700077c02 */ /* 0x008fe20008000f00 */
[----:B------:R-:W-:Y:S01]  /*6f90*/  IMAD.U32 R6, RZ, RZ, UR6 ;  /* 0x00000006ff067e24 */ /* 0x000fe2000f8e00ff */
[----:B-----5:R-:W-:Y:S01]  /*6fa0*/  MOV R11, UR5 ;  /* 0x00000005000b7c02 */ /* 0x020fe20008000f00 */
[----:B------:R-:W-:Y:S02]  /*6fb0*/  IMAD.U32 R10, RZ, RZ, UR4 ;  /* 0x00000004ff0a7e24 */ /* 0x000fe4000f8e00ff */
[----:B------:R-:W-:Y:S07]  /*6fc0*/  LEPC R20, `(.L_x_112) ;  /* 0x000000001014794e */ /* 0x000fee0000000000 */
[----:B-1--4-:R-:W-:Y:S05]  /*6fd0*/  CALL.ABS.NOINC R2 ;  /* 0x0000000002007343 */ /* 0x012fea0003c00000 */
.L_x_112:
[C---:B------:R-:W-:Y:S01]  /*6fe0*/  SHF.L.U32 R2, R48.reuse, 0x10, RZ ;  /* 0x0000001030027819 */ /* 0x040fe200000006ff */
[----:B------:R-:W-:Y:S05]  /*6ff0*/  WARPSYNC.ALL ;  /* 0x0000000000007948 */ /* 0x000fea0003800000 */
[----:B------:R-:W-:Y:S01]  /*7000*/  R2UR UR4, R39 ;  /* 0x00000000270472ca */ /* 0x000fe200000e0000 */
[----:B------:R-:W-:Y:S01]  /*7010*/  BSSY.RECONVERGENT B0, `(.L_x_113) ;  /* 0x0000099000007945 */ /* 0x000fe20003800200 */
[C---:B------:R-:W-:Y:S02]  /*7020*/  PRMT R3, R48.reuse, 0x8880, RZ ;  /* 0x0000888030037816 */ /* 0x040fe400000000ff */
[----:B------:R-:W-:Y:S02]  /*7030*/  SHF.L.U32 R41, R48, 0x8, RZ ;  /* 0x0000000830297819 */ /* 0x000fe400000006ff */
[C---:B------:R-:W-:Y:S02]  /*7040*/  SHF.L.U32 R42, R49.reuse, 0x10, RZ ;  /* 0x00000010312a7819 */ /* 0x040fe400000006ff */
[----:B------:R-:W-:Y:S02]  /*7050*/  SHF.L.U32 R43, R49, 0x8, RZ ;  /* 0x00000008312b7819 */ /* 0x000fe400000006ff */
[----:B------:R-:W-:Y:S02]  /*7060*/  SHF.R.S32.HI R42, RZ, 0x18, R42 ;  /* 0x00000018ff2a7819 */ /* 0x000fe4000001142a */
[----:B------:R-:W-:Y:S01]  /*7070*/  SHF.R.S32.HI R43, RZ, 0x18, R43 ;  /* 0x00000018ff2b7819 */ /* 0x000fe2000001142b */
[----:B-1----:R-:W-:Y:S01]  /*7080*/  LDTM.16dp32bit_t0_t15.x32 R4, tmem[UR4+0x40] ;  /* 0x00004004000479ee */ /* 0x002fe20008a80000 */
[----:B------:R-:W1:Y:S01]  /*7090*/  LDTM.16dp32bit_t16_t31.x32 R4, tmem[UR4+0x60] ;  /* 0x00006004000479ee */ /* 0x000e620008aa0000 */
[----:B------:R-:W-:Y:S02]  /*70a0*/  ISETP.NE.AND P0, PT, R87, RZ, PT ;  /* 0x000000ff5700720c */ /* 0x000fe40003f05270 */
        /* <DEDUP_REMOVED lines=16> */
[----:B------:R-:W-:Y:S01]  /*71b0*/  IMAD R5, R38, R9, RZ ;  /* 0x0000000926057224 */ /* 0x000fe200078e02ff */
[----:B------:R-:W-:Y:S01]  /*71c0*/  PRMT R7, R50, 0x8880, RZ ;  /* 0x0000888032077816 */ /* 0x000fe200000000ff */
[----:B------:R-:W-:Y:S01]  /*71d0*/  IMAD R12, R38, R16, RZ ;  /* 0x00000010260c7224 */ /* 0x000fe200078e02ff */
[----:B------:R-:W-:Y:S01]  /*71e0*/  I2IP.S8.S32.SAT R56, R2, R0, R56 ;  /* 0x0000000002387239 */ /* 0x000fe20000001438 */
[C---:B------:R-:W-:Y:S01]  /*71f0*/  IMAD R9, R38.reuse, R13, RZ ;  /* 0x0000000d26097224 */ /* 0x040fe200078e02ff */
[----:B------:R-:W-:Y:S01]  /*7200*/  SHF.R.S32.HI R3, RZ, 0x18, R49 ;  /* 0x00000018ff037819 */ /* 0x000fe20000011431 */
[----:B------:R-:W-:Y:S01]  /*7210*/  IMAD R16, R38, R20, RZ ;  /* 0x0000001426107224 */ /* 0x000fe200078e02ff */
[----:B----4-:R-:W-:Y:S01]  /*7220*/  SHF.L.U32 R0, R44, 0x10, RZ ;  /* 0x000000102c007819 */ /* 0x010fe200000006ff */
[----:B------:R-:W-:Y:S01]  /*7230*/  IMAD R13, R38, R17, RZ ;  /* 0x00000011260d7224 */ /* 0x000fe200078e02ff */
[----:B------:R-:W-:Y:S01]  /*7240*/  SHF.L.U32 R2, R44, 0x8, RZ ;  /* 0x000000082c027819 */ /* 0x000fe200000006ff */
[C---:B------:R-:W-:Y:S01]  /*7250*/  IMAD R20, R38.reuse, R24, RZ ;  /* 0x0000001826147224 */ /* 0x040fe200078e02ff */
[----:B------:R-:W-:Y:S01]  /*7260*/  SHF.R.S32.HI R0, RZ, 0x18, R0 ;  /* 0x00000018ff007819 */ /* 0x000fe20000011400 */
[C---:B------:R-:W-:Y:S01]  /*7270*/  IMAD R17, R38.reuse, R21, RZ ;  /* 0x0000001526117224 */ /* 0x040fe200078e02ff */
[----:B------:R-:W-:Y:S01]  /*7280*/  SHF.R.S32.HI R2, RZ, 0x18, R2 ;  /* 0x00000018ff027819 */ /* 0x000fe20000011402 */
[C---:B------:R-:W-:Y:S02]  /*7290*/  IMAD R24, R38.reuse, R28, RZ ;  /* 0x0000001c26187224 */ /* 0x040fe400078e02ff */
[C---:B------:R-:W-:Y:S02]  /*72a0*/  IMAD R6, R38.reuse, R10, RZ ;  /* 0x0000000a26067224 */ /* 0x040fe400078e02ff */
[C---:B------:R-:W-:Y:S02]  /*72b0*/  IMAD R21, R38.reuse, R25, RZ ;  /* 0x0000001926157224 */ /* 0x040fe400078e02ff */
[----:B------:R-:W-:Y:S01]  /*72c0*/  IMAD R28, R38, R32, RZ ;  /* 0x00000020261c7224 */ /* 0x000fe200078e02ff */
[----:B------:R-:W-:Y:S01]  /*72d0*/  SHF.L.U32 R32, R50, 0x10, RZ ;  /* 0x0000001032207819 */ /* 0x000fe200000006ff */
[-C--:B------:R-:W-:Y:S02]  /*72e0*/  IMAD R4, R41, R40.reuse, R4 ;  /* 0x0000002829047224 */ /* 0x080fe400078e0204 */
[----:B------:R-:W-:Y:S01]  /*72f0*/  IMAD R25, R38, R29, RZ ;  /* 0x0000001d26197224 */ /* 0x000fe200078e02ff */
[----:B------:R-:W-:Y:S01]  /*7300*/  SHF.R.S32.HI R32, RZ, 0x18, R32 ;  /* 0x00000018ff207819 */ /* 0x000fe20000011420 */
[----:B------:R-:W-:Y:S02]  /*7310*/  IMAD R5, R42, R40, R5 ;  /* 0x000000282a057224 */ /* 0x000fe400078e0205 */
[----:B------:R-:W-:Y:S01]  /*7320*/  IMAD R29, R38, R33, RZ ;  /* 0x00000021261d7224 */ /* 0x000fe200078e02ff */
[----:B------:R-:W-:Y:S01]  /*7330*/  SHF.L.U32 R33, R50, 0x8, RZ ;  /* 0x0000000832217819 */ /* 0x000fe200000006ff */
[C---:B------:R-:W-:Y:S02]  /*7340*/  IMAD R11, R38.reuse, R11, RZ ;  /* 0x0000000b260b7224 */ /* 0x040fe400078e02ff */
[C---:B------:R-:W-:Y:S01]  /*7350*/  IMAD R10, R38.reuse, R14, RZ ;  /* 0x0000000e260a7224 */ /* 0x040fe200078e02ff */
[----:B------:R-:W-:Y:S01]  /*7360*/  SHF.R.S32.HI R33, RZ, 0x18, R33 ;  /* 0x00000018ff217819 */ /* 0x000fe20000011421 */
[----:B------:R-:W-:Y:S02]  /*7370*/  IMAD R6, R43, R40, R6 ;  /* 0x000000282b067224 */ /* 0x000fe400078e0206 */
[C---:B------:R-:W-:Y:S02]  /*7380*/  IMAD R14, R38.reuse, R18, RZ ;  /* 0x00000012260e7224 */ /* 0x040fe400078e02ff */
[C---:B------:R-:W-:Y:S02]  /*7390*/  IMAD R18, R38.reuse, R22, RZ ;  /* 0x0000001626127224 */ /* 0x040fe400078e02ff */
[----:B------:R-:W-:Y:S01]  /*73a0*/  IMAD R11, R3, R40, R11 ;  /* 0x00000028030b7224 */ /* 0x000fe200078e020b */
[----:B------:R-:W-:Y:S01]  /*73b0*/  PRMT R3, R51, 0x8880, RZ ;  /* 0x0000888033037816 */ /* 0x000fe200000000ff */
[C---:B------:R-:W-:Y:S02]  /*73c0*/  IMAD R22, R38.reuse, R26, RZ ;  /* 0x0000001a26167224 */ /* 0x040fe400078e02ff */
[C---:B------:R-:W-:Y:S01]  /*73d0*/  IMAD R26, R38.reuse, R30, RZ ;  /* 0x0000001e261a7224 */ /* 0x040fe200078e02ff */
[----:B------:R-:W-:Y:S01]  /*73e0*/  I2IP.S8.S32.SAT R11, R11, R6, RZ ;  /* 0x000000060b0b7239 */ /* 0x000fe200000014ff */
[----:B------:R-:W-:Y:S01]  /*73f0*/  IMAD R8, R7, R40, R8 ;  /* 0x0000002807087224 */ /* 0x000fe200078e0208 */
[----:B------:R-:W-:Y:S01]  /*7400*/  SHF.L.U32 R6, R51, 0x10, RZ ;  /* 0x0000001033067819 */ /* 0x000fe200000006ff */
[----:B------:R-:W-:Y:S01]  /*7410*/  IMAD R30, R38, R34, RZ ;  /* 0x00000022261e7224 */ /* 0x000fe200078e02ff */
[----:B------:R-:W-:Y:S01]  /*7420*/  SHF.R.S32.HI R34, RZ, 0x18, R50 ;  /* 0x00000018ff227819 */ /* 0x000fe20000011432 */
[----:B------:R-:W-:Y:S01]  /*7430*/  IMAD R9, R32, R40, R9 ;  /* 0x0000002820097224 */ /* 0x000fe200078e0209 */
[----:B------:R-:W-:Y:S01]  /*7440*/  SHF.R.S32.HI R6, RZ, 0x18, R6 ;  /* 0x00000018ff067819 */ /* 0x000fe20000011406 */
[----:B------:R-:W-:Y:S01]  /*7450*/  IMAD R15, R38, R15, RZ ;  /* 0x0000000f260f7224 */ /* 0x000fe200078e02ff */
[----:B------:R-:W-:Y:S01]  /*7460*/  I2IP.S8.S32.SAT R57, R5, R4, R11 ;  /* 0x0000000405397239 */ /* 0x000fe2000000140b */
[-C--:B------:R-:W-:Y:S01]  /*7470*/  IMAD R10, R33, R40.reuse, R10 ;  /* 0x00000028210a7224 */ /* 0x080fe200078e020a */
[----:B------:R-:W-:Y:S01]  /*7480*/  SHF.L.U32 R5, R45, 0x10, RZ ;  /* 0x000000102d057819 */ /* 0x000fe200000006ff */
[----:B------:R-:W-:Y:S01]  /*7490*/  IMAD.SHL.U32 R7, R51, 0x100, RZ ;  /* 0x0000010033077824 */ /* 0x000fe200078e00ff */
[----:B------:R-:W-:Y:S01]  /*74a0*/  PRMT R4, R45, 0x8880, RZ ;  /* 0x000088802d047816 */ /* 0x000fe200000000ff */
[-C--:B------:R-:W-:Y:S01]  /*74b0*/  IMAD R15, R34, R40.reuse, R15 ;  /* 0x00000028220f7224 */ /* 0x080fe200078e020f */
[----:B------:R-:W-:Y:S01]  /*74c0*/  SHF.R.S32.HI R5, RZ, 0x18, R5 ;  /* 0x00000018ff057819 */ /* 0x000fe20000011405 */
[-C--:B------:R-:W-:Y:S01]  /*74d0*/  IMAD R12, R3, R40.reuse, R12 ;  /* 0x00000028030c7224 */ /* 0x080fe200078e020c */
[----:B------:R-:W-:Y:S01]  /*74e0*/  SHF.R.S32.HI R7, RZ, 0x18, R7 ;  /* 0x00000018ff077819 */ /* 0x000fe20000011407 */
[----:B------:R-:W-:Y:S01]  /*74f0*/  IMAD R13, R6, R40, R13 ;  /* 0x00000028060d7224 */ /* 0x000fe200078e020d */
[----:B------:R-:W-:Y:S01]  /*7500*/  I2IP.S8.S32.SAT R15, R15, R10, RZ ;  /* 0x0000000a0f0f7239 */ /* 0x000fe200000014ff */
[----:B------:R-:W-:Y:S01]  /*7510*/  IMAD R19, R38, R19, RZ ;  /* 0x0000001326137224 */ /* 0x000fe200078e02ff */
[----:B------:R-:W-:Y:S01]  /*7520*/  SHF.R.S32.HI R10, RZ, 0x18, R51 ;  /* 0x00000018ff0a7819 */ /* 0x000fe20000011433 */
[----:B------:R-:W-:Y:S01]  /*7530*/  IMAD R14, R7, R40, R14 ;  /* 0x00000028070e7224 */ /* 0x000fe200078e020e */
[----:B------:R-:W-:Y:S01]  /*7540*/  PRMT R3, R44, 0x8880, RZ ;  /* 0x000088802c037816 */ /* 0x000fe200000000ff */
[----:B------:R-:W-:Y:S01]  /*7550*/  IMAD R23, R38, R23, RZ ;  /* 0x0000001726177224 */ /* 0x000fe200078e02ff */
[----:B------:R-:W-:Y:S01]  /*7560*/  I2IP.S8.S32.SAT R58, R9, R8, R15 ;  /* 0x00000008093a7239 */ /* 0x000fe2000000140f */
[-C--:B------:R-:W-:Y:S02]  /*7570*/  IMAD R19, R10, R40.reuse, R19 ;  /* 0x000000280a137224 */ /* 0x080fe400078e0213 */
[-C--:B------:R-:W-:Y:S01]  /*7580*/  IMAD R16, R3, R40.reuse, R16 ;  /* 0x0000002803107224 */ /* 0x080fe200078e0210 */
[----:B------:R-:W-:Y:S01]  /*7590*/  SHF.R.S32.HI R3, RZ, 0x18, R44 ;  /* 0x00000018ff037819 */ /* 0x000fe2000001142c */
[----:B------:R-:W-:Y:S01]  /*75a0*/  IMAD R17, R0, R40, R17 ;  /* 0x0000002800117224 */ /* 0x000fe200078e0211 */
[----:B------:R-:W-:Y:S01]  /*75b0*/  I2IP.S8.S32.SAT R14, R19, R14, RZ ;  /* 0x0000000e130e7239 */ /* 0x000fe200000014ff */
[----:B------:R-:W-:Y:S02]  /*75c0*/  IMAD.SHL.U32 R0, R45, 0x100, RZ ;  /* 0x000001002d007824 */ /* 0x000fe400078e00ff */
[-C--:B------:R-:W-:Y:S01]  /*75d0*/  IMAD R18, R2, R40.reuse, R18 ;  /* 0x0000002802127224 */ /* 0x080fe200078e0212 */
[----:B------:R-:W-:Y:S01]  /*75e0*/  SHF.R.S32.HI R2, RZ, 0x18, R45 ;  /* 0x00000018ff027819 */ /* 0x000fe2000001142d */
[-C--:B------:R-:W-:Y:S01]  /*75f0*/  IMAD R23, R3, R40.reuse, R23 ;  /* 0x0000002803177224 */ /* 0x080fe200078e0217 */
[----:B------:R-:W-:Y:S01]  /*7600*/  SHF.R.S32.HI R0, RZ, 0x18, R0 ;  /* 0x00000018ff007819 */ /* 0x000fe20000011400 */
[-C--:B------:R-:W-:Y:S01]  /*7610*/  IMAD R20, R4, R40.reuse, R20 ;  /* 0x0000002804147224 */ /* 0x080fe200078e0214 */
[C---:B------:R-:W-:Y:S01]  /*7620*/  SHF.L.U32 R4, R46.reuse, 0x10, RZ ;  /* 0x000000102e047819 */ /* 0x040fe200000006ff */
[-C--:B------:R-:W-:Y:S01]  /*7630*/  IMAD R21, R5, R40.reuse, R21 ;  /* 0x0000002805157224 */ /* 0x080fe200078e0215 */
[----:B------:R-:W-:Y:S01]  /*7640*/  PRMT R3, R46, 0x8880, RZ ;  /* 0x000088802e037816 */ /* 0x000fe200000000ff */
[----:B------:R-:W-:Y:S01]  /*7650*/  IMAD R27, R38, R27, RZ ;  /* 0x0000001b261b7224 */ /* 0x000fe200078e02ff */
[----:B------:R-:W-:Y:S01]  /*7660*/  SHF.L.U32 R5, R46, 0x8, RZ ;  /* 0x000000082e057819 */ /* 0x000fe200000006ff */
[-C--:B------:R-:W-:Y:S01]  /*7670*/  IMAD R22, R0, R40.reuse, R22 ;  /* 0x0000002800167224 */ /* 0x080fe200078e0216 */
[----:B------:R-:W-:Y:S01]  /*7680*/  SHF.R.S32.HI R4, RZ, 0x18, R4 ;  /* 0x00000018ff047819 */ /* 0x000fe20000011404 */
[-C--:B------:R-:W-:Y:S01]  /*7690*/  IMAD R27, R2, R40.reuse, R27 ;  /* 0x00000028021b7224 */ /* 0x080fe200078e021b */
[----:B------:R-:W-:Y:S01]  /*76a0*/  SHF.R.S32.HI R5, RZ, 0x18, R5 ;  /* 0x00000018ff057819 */ /* 0x000fe20000011405 */
[-C--:B------:R-:W-:Y:S01]  /*76b0*/  IMAD R24, R3, R40.reuse, R24 ;  /* 0x0000002803187224 */ /* 0x080fe200078e0218 */
[C---:B------:R-:W-:Y:S01]  /*76c0*/  SHF.L.U32 R3, R47.reuse, 0x10, RZ ;  /* 0x000000102f037819 */ /* 0x040fe200000006ff */
[-C--:B------:R-:W-:Y:S01]  /*76d0*/  IMAD R25, R4, R40.reuse, R25 ;  /* 0x0000002804197224 */ /* 0x080fe200078e0219 */
[----:B------:R-:W-:Y:S01]  /*76e0*/  SHF.R.S32.HI R0, RZ, 0x18, R46 ;  /* 0x00000018ff007819 */ /* 0x000fe2000001142e */
[----:B------:R-:W-:Y:S01]  /*76f0*/  IMAD R31, R38, R31, RZ ;  /* 0x0000001f261f7224 */ /* 0x000fe200078e02ff */
[----:B------:R-:W-:Y:S01]  /*7700*/  PRMT R2, R47, 0x8880, RZ ;  /* 0x000088802f027816 */ /* 0x000fe200000000ff */
[-C--:B------:R-:W-:Y:S01]  /*7710*/  IMAD R26, R5, R40.reuse, R26 ;  /* 0x00000028051a7224 */ /* 0x080fe200078e021a */
[----:B------:R-:W-:Y:S01]  /*7720*/  SHF.L.U32 R4, R47, 0x8, RZ ;  /* 0x000000082f047819 */ /* 0x000fe200000006ff */
[-C--:B------:R-:W-:Y:S01]  /*7730*/  IMAD R31, R0, R40.reuse, R31 ;  /* 0x00000028001f7224 */ /* 0x080fe200078e021f */
[----:B------:R-:W-:Y:S01]  /*7740*/  SHF.R.S32.HI R3, RZ, 0x18, R3 ;  /* 0x00000018ff037819 */ /* 0x000fe20000011403 */
[-C--:B------:R-:W-:Y:S01]  /*7750*/  IMAD R28, R2, R40.reuse, R28 ;  /* 0x00000028021c7224 */ /* 0x080fe200078e021c */
[----:B------:R-:W-:Y:S01]  /*7760*/  SHF.R.S32.HI R4, RZ, 0x18, R4 ;  /* 0x00000018ff047819 */ /* 0x000fe20000011404 */
[----:B------:R-:W-:Y:S01]  /*7770*/  IMAD R35, R38, R35, RZ ;  /* 0x0000002326237224 */ /* 0x000fe200078e02ff */
[----:B------:R-:W-:Y:S01]  /*7780*/  SHF.R.S32.HI R5, RZ, 0x18, R47 ;  /* 0x00000018ff057819 */ /* 0x000fe2000001142f */
[----:B------:R-:W-:Y:S01]  /*7790*/  IMAD R29, R3, R40, R29 ;  /* 0x00000028031d7224 */ /* 0x000fe200078e021d */
[----:B------:R-:W-:Y:S01]  /*77a0*/  I2IP.S8.S32.SAT R59, R13, R12, R14 ;  /* 0x0000000c0d3b7239 */ /* 0x000fe2000000140e */
[----:B------:R-:W-:Y:S01]  /*77b0*/  IMAD R30, R4, R40, R30 ;  /* 0x00000028041e7224 */ /* 0x000fe200078e021e */
[----:B------:R-:W-:Y:S01]  /*77c0*/  I2IP.S8.S32.SAT R18, R23, R18, RZ ;  /* 0x0000001217127239 */ /* 0x000fe200000014ff */
[----:B------:R-:W-:Y:S01]  /*77d0*/  IMAD R35, R5, R40, R35 ;  /* 0x0000002805237224 */ /* 0x000fe200078e0223 */
[----:B------:R-:W-:Y:S01]  /*77e0*/  I2IP.S8.S32.SAT R22, R27, R22, RZ ;  /* 0x000000161b167239 */ /* 0x000fe200000014ff */
[----:B------:R1:W-:Y:S01]  /*77f0*/  STS.128 [R69+UR44+0x5200], R56 ;  /* 0x0052003845007988 */ /* 0x0003e20008000c2c */
[----:B------:R-:W-:Y:S02]  /*7800*/  I2IP.S8.S32.SAT R26, R31, R26, RZ ;  /* 0x0000001a1f1a7239 */ /* 0x000fe400000014ff */
[----:B------:R-:W-:Y:S02]  /*7810*/  I2IP.S8.S32.SAT R19, R35, R30, RZ ;  /* 0x0000001e23137239 */ /* 0x000fe400000014ff */
[----:B------:R-:W-:Y:S02]  /*7820*/  I2IP.S8.S32.SAT R16, R17, R16, R18 ;  /* 0x0000001011107239 */ /* 0x000fe40000001412 */
[----:B------:R-:W-:Y:S02]  /*7830*/  I2IP.S8.S32.SAT R17, R21, R20, R22 ;  /* 0x0000001415117239 */ /* 0x000fe40000001416 */
        /* <DEDUP_REMOVED lines=13> */
[----:B------:R-:W-:Y:S02]  /*7910*/  UIADD3 UR4, UP0, UPT, UR62, 0x680, URZ ;  /* 0x000006803e047890 */ /* 0x000fe4000ff1e0ff */
[----:B------:R-:W-:Y:S02]  /*7920*/  UIADD3 UR9, UPT, UPT, UR49, 0x40, URZ ;  /* 0x0000004031097890 */ /* 0x000fe4000fffe0ff */
[----:B------:R-:W-:Y:S02]  /*7930*/  UIADD3 UR8, UPT, UPT, UR44, 0x5200, URZ ;  /* 0x000052002c087890 */ /* 0x000fe4000fffe0ff */
[----:B------:R-:W-:Y:S01]  /*7940*/  UIADD3.X UR5, UPT, UPT, URZ, UR63, URZ, UP0, !UPT ;  /* 0x0000003fff057290 */ /* 0x000fe200087fe4ff */
[----:B------:R-:W-:Y:S01]  /*7950*/  UMOV UR10, UR50 ;  /* 0x00000032000a7c82 */ /* 0x000fe20008000000 */
[----:B------:R-:W-:Y:S07]  /*7960*/  UMOV UR11, UR36 ;  /* 0x00000024000b7c82 */ /* 0x000fee0008000000 */
[----:B------:R2:W-:Y:S01]  /*7970*/  UTMASTG.3D [UR8], [UR4] ;  /* 0x00000008040073b5 */ /* 0x0005e20008010000 */
[----:B------:R0:W-:Y:S01]  /*7980*/  UTMACMDFLUSH ;  /* 0x00000000000079b7 */ /* 0x0001e20000000000 */
[----:B--2---:R-:W-:Y:S04]  /*7990*/  DEPBAR.LE SB0, 0x1 ;  /* 0x000080400000791a */ /* 0x004fe80000000000 */
.L_x_114:
[----:B------:R-:W-:Y:S05]  /*79a0*/  BSYNC.RECONVERGENT B0 ;  /* 0x0000000000007941 */ /* 0x000fea0003800200 */
.L_x_113:
        /* <DEDUP_REMOVED lines=14> */
.L_x_118:
[----:B------:R-:W-:Y:S05]  /*7a90*/  BSYNC B0 ;  /* 0x0000000000007941 */ /* 0x000fea0003800000 */
.L_x_117:
[----:B------:R-:W-:Y:S01]  /*7aa0*/  ISETP.NE.AND P0, PT, R54, RZ, PT ;  /* 0x000000ff3600720c */ /* 0x000fe20003f05270 */
[----:B------:R-:W-:Y:S11]  /*7ab0*/  VIADD R82, R82, 0x1 ;  /* 0x0000000152527836 */ /* 0x000ff60000000000 */
[----:B------:R-:W-:Y:S01]  /*7ac0*/  @!UPT UIADD3 URZ, UPT, UPT, URZ, URZ, URZ ;  /* 0x000000fffffff290 */ /* 0x000fe2000fffe0ff */
[----:B------:R3:W4:Y:S04]  /*7ad0*/  @P0 LDS.128 R44, [R2+0x210] ;  /* 0x00021000022c0984 */ /* 0x0007280000000c00 */
[----:B------:R1:W1:Y:S01]  /*7ae0*/  @P0 LDS.128 R48, [R3+0x200] ;  /* 0x0002000003300984 */ /* 0x0002620000000c00 */
        /* <DEDUP_REMOVED lines=8> */
[----:B---3--:R-:W-:Y:S02]  /*7b70*/  VIADD R2, R0, 0x60 ;  /* 0x0000006000027836 */ /* 0x008fe40000000000 */
[----:B--2---:R-:W-:Y:S05]  /*7b80*/  IMAD.U32 R0, RZ, RZ, UR45 ;  /* 0x0000002dff007e24 */ /* 0x004fea000f8e00ff */
[----:B------:R-:W-:Y:S04]  /*7b90*/  PRMT R0, R0, 0x654, R2 ;  /* 0x0000065400007816 */ /* 0x000fe80000000002 */
[----:B-----5:R2:W-:Y:S02]  /*7ba0*/  SYNCS.ARRIVE.TRANS64.RED.A1T0 RZ, [R0+URZ], RZ ;  /* 0x000000ff00ff79a7 */ /* 0x0205e400081004ff */
[----:B--2---:R-:W-:Y:S04]  /*7bb0*/  SEL R0, RZ, 0x1, P0 ;  /* 0x00000001ff007807 */ /* 0x004fe80000000000 */
[----:B-1--4-:R-:W-:Y:S02]  /*7bc0*/  LOP3.LUT R81, R81, R0, RZ, 0x3c, !PT ;  /* 0x0000000051517212 */ /* 0x012fe400078e3cff */
.L_x_116:
[----:B------:R-:W-:Y:S05]  /*7bd0*/  BSYNC B1 ;  /* 0x0000000000017941 */ /* 0x000fea0003800000 */
.L_x_115:
        /* <DEDUP_REMOVED lines=21> */
.L_x_120:
        /* <DEDUP_REMOVED lines=36> */
[----:B------:R-:W-:Y:S01]  /*7f70*/  SHF.L.U32 R0, R44, 0x10, RZ ;  /* 0x000000102c007819 */ /* 0x000fe200000006ff */
        /* <DEDUP_REMOVED lines=110> */
[----:B------:R-:W-:Y:S02]  /*8660*/  UIADD3 UR4, UPT, UPT, UR44, 0x4200, URZ ;  /* 0x000042002c047890 */ /* 0x000fe4000fffe0ff */
[----:B------:R-:W-:Y:S01]  /*8670*/  UIADD3 UR9, UPT, UPT, UR49, 0x80, URZ ;  /* 0x0000008031097890 */ /* 0x000fe2000fffe0ff */
[----:B------:R-:W-:Y:S01]  /*8680*/  UMOV UR10, UR50 ;  /* 0x00000032000a7c82 */ /* 0x000fe20008000000 */
[----:B------:R-:W-:Y:S02]  /*8690*/  UMOV UR11, UR36 ;  /* 0x00000024000b7c82 */ /* 0x000fe40008000000 */
        /* <DEDUP_REMOVED lines=8> */
.L_x_122:
[----:B------:R-:W-:Y:S05]  /*8720*/  BSYNC.RECONVERGENT B0 ;  /* 0x0000000000007941 */ /* 0x000fea0003800200 */
.L_x_121:
        /* <DEDUP_REMOVED lines=14> */
.L_x_126:
[----:B------:R-:W-:Y:S05]  /*8810*/  BSYNC B0 ;  /* 0x0000000000007941 */ /* 0x000fea0003800000 */
.L_x_125:
        /* <DEDUP_REMOVED lines=18> */
.L_x_124:
[----:B------:R-:W-:Y:S05]  /*8940*/  BSYNC B1 ;  /* 0x0000000000017941 */ /* 0x000fea0003800000 */
.L_x_123:
        /* <DEDUP_REMOVED lines=21> */
.L_x_128:
[----:B------:R-:W-:Y:S01]  /*8aa0*/  ISETP.NE.AND P0, PT, R87, RZ, PT ;  /* 0x000000ff5700720c */ /* 0x000fe20003f05270 */
[----:B------:R-:W-:Y:S05]  /*8ab0*/  WARPSYNC.ALL ;  /* 0x0000000000007948 */ /* 0x000fea0003800000 */
[----:B------:R-:W-:Y:S01]  /*8ac0*/  IMAD.SHL.U32 R66, R49, 0x100, RZ ;  /* 0x0000010031427824 */ /* 0x000fe200078e00ff */
[----:B------:R-:W-:Y:S01]  /*8ad0*/  R2UR UR4, R39 ;  /* 0x00000000270472ca */ /* 0x000fe200000e0000 */
[----:B------:R-:W-:Y:S01]  /*8ae0*/  IMAD.SHL.U32 R60, R51, 0x100, RZ ;  /* 0x00000100333c7824 */ /* 0x000fe200078e00ff */
[C---:B------:R-:W-:Y:S01]  /*8af0*/  SHF.L.U32 R2, R48.reuse, 0x10, RZ ;  /* 0x0000001030027819 */ /* 0x040fe200000006ff */
[----:B----4-:R-:W-:Y:S01]  /*8b00*/  IMAD.SHL.U32 R54, R45, 0x100, RZ ;  /* 0x000001002d367824 */ /* 0x010fe200078e00ff */
[C---:B------:R-:W-:Y:S01]  /*8b10*/  PRMT R0, R48.reuse, 0x8880, RZ ;  /* 0x0000888030007816 */ /* 0x040fe200000000ff */
[----:B------:R-:W-:Y:S01]  /*8b20*/  BSSY.RECONVERGENT B0, `(.L_x_129) ;  /* 0x000009e000007945 */ /* 0x000fe20003800200 */
[----:B------:R-:W-:Y:S02]  /*8b30*/  SHF.L.U32 R3, R48, 0x8, RZ ;  /* 0x0000000830037819 */ /* 0x000fe400000006ff */
[----:B------:R-:W-:Y:S02]  /*8b40*/  SHF.R.S32.HI R2, RZ, 0x18, R2 ;  /* 0x00000018ff027819 */ /* 0x000fe40000011402 */
[----:B------:R-:W-:Y:S02]  /*8b50*/  PRMT R68, R49, 0x8880, RZ ;  /* 0x0000888031447816 */ /* 0x000fe400000000ff */
[----:B------:R-:W-:Y:S01]  /*8b60*/  SHF.R.S32.HI R3, RZ, 0x18, R3 ;  /* 0x00000018ff037819 */ /* 0x000fe20000011403 */
[----:B-1----:R-:W-:Y:S01]  /*8b70*/  LDTM.16dp32bit_t0_t15.x32 R4, tmem[UR4+0xc0] ;  /* 0x0000c004000479ee */ /* 0x002fe20008a80000 */
[----:B------:R-:W1:Y:S01]  /*8b80*/  LDTM.16dp32bit_t16_t31.x32 R4, tmem[UR4+0xe0] ;  /* 0x0000e004000479ee */ /* 0x000e620008aa0000 */
[----:B------:R-:W-:Y:S01]  /*8b90*/  NOP ;  /* 0x0000000000007918 */ /* 0x000fe20000000000 */
[----:B------:R-:W-:Y:S02]  /*8ba0*/  SHF.L.U32 R63, R50, 0x8, RZ ;  /* 0x00000008323f7819 */ /* 0x000fe400000006ff */
[C---:B------:R-:W-:Y:S02]  /*8bb0*/  PRMT R62, R51.reuse, 0x8880, RZ ;  /* 0x00008880333e7816 */ /* 0x040fe400000000ff */
[----:B------:R-:W-:Y:S02]  /*8bc0*/  SHF.L.U32 R61, R51, 0x10, RZ ;  /* 0x00000010333d7819 */ /* 0x000fe400000006ff */
[----:B------:R-:W-:Y:S02]  /*8bd0*/  R2UR UR5, R52 ;  /* 0x00000000340572ca */ /* 0x000fe400000e0000 */
[----:B------:R-:W-:Y:S01]  /*8be0*/  SHF.R.S32.HI R39, RZ, 0x18, R48 ;  /* 0x00000018ff277819 */ /* 0x000fe20000011430 */
[----:B------:R-:W-:Y:S01]  /*8bf0*/  IMAD.SHL.U32 R48, R47, 0x100, RZ ;  /* 0x000001002f307824 */ /* 0x000fe200078e00ff */
[----:B------:R-:W-:Y:S02]  /*8c00*/  SHF.L.U32 R67, R49, 0x10, RZ ;  /* 0x0000001031437819 */ /* 0x000fe400000006ff */
[C---:B------:R-:W-:Y:S02]  /*8c10*/  PRMT R65, R50.reuse, 0x8880, RZ ;  /* 0x0000888032417816 */ /* 0x040fe400000000ff */
[----:B------:R-:W-:Y:S02]  /*8c20*/  SHF.R.S32.HI R41, RZ, 0x18, R49 ;  /* 0x00000018ff297819 */ /* 0x000fe40000011431 */
[----:B------:R-:W-:Y:S02]  /*8c30*/  SHF.L.U32 R64, R50, 0x10, RZ ;  /* 0x0000001032407819 */ /* 0x000fe400000006ff */
[----:B------:R-:W-:Y:S01]  /*8c40*/  SHF.R.S32.HI R42, RZ, 0x18, R50 ;  /* 0x00000018ff2a7819 */ /* 0x000fe20000011432 */
[----:B------:R-:W-:Y:S01]  /*8c50*/  UIADD3 UR4, UPT, UPT, UR5, 0xd0, URZ ;  /* 0x000000d005047890 */ /* 0x000fe2000fffe0ff */
[----:B------:R-:W-:Y:S01]  /*8c60*/  PRMT R59, R44, 0x8880, RZ ;  /* 0x000088802c3b7816 */ /* 0x000fe200000000ff */
[C---:B-1----:R-:W-:Y:S02]  /*8c70*/  IMAD R4, R38.reuse, R4, RZ ;  /* 0x0000000426047224 */ /* 0x042fe400078e02ff */
[----:B------:R-:W-:Y:S01]  /*8c80*/  UPRMT UR4, UR45, 0x654, UR4 ;  /* 0x000006542d047896 */ /* 0x000fe20008000004 */
[C---:B------:R-:W-:Y:S01]  /*8c90*/  IMAD R5, R38.reuse, R5, RZ ;  /* 0x0000000526057224 */ /* 0x040fe200078e02ff */
[----:B------:R-:W-:Y:S01]  /*8ca0*/  SHF.R.S32.HI R43, RZ, 0x18, R51 ;  /* 0x00000018ff2b7819 */ /* 0x000fe20000011433 */
[----:B------:R-:W-:Y:S01]  /*8cb0*/  IMAD R6, R38, R6, RZ ;  /* 0x0000000626067224 */ /* 0x000fe200078e02ff */
[----:B------:R-:W-:Y:S01]  /*8cc0*/  SHF.L.U32 R51, R46, 0x8, RZ ;  /* 0x000000082e337819 */ /* 0x000fe200000006ff */
[----:B------:R-:W-:Y:S01]  /*8cd0*/  IMAD R4, R0, R40, R4 ;  /* 0x0000002800047224 */ /* 0x000fe200078e0204 */
[----:B------:R-:W-:Y:S01]  /*8ce0*/  MOV R0, R68 ;  /* 0x0000004400007202 */ /* 0x000fe20000000f00 */
[----:B------:R-:W-:Y:S01]  /*8cf0*/  IMAD R7, R38, R7, RZ ;  /* 0x0000000726077224 */ /* 0x000fe200078e02ff */
[----:B------:R-:W-:Y:S01]  /*8d00*/  SHF.L.U32 R58, R44, 0x10, RZ ;  /* 0x000000102c3a7819 */ /* 0x000fe200000006ff */
[-C--:B------:R-:W-:Y:S01]  /*8d10*/  IMAD R5, R2, R40.reuse, R5 ;  /* 0x0000002802057224 */ /* 0x080fe200078e0205 */
[----:B------:R-:W-:Y:S01]  /*8d20*/  SYNCS.ARRIVE.TRANS64.RED.A1T0 RZ, [UR4], RZ ;  /* 0x000000ffffff79a7 */ /* 0x000fe20008100404 */
[----:B------:R-:W-:Y:S01]  /*8d30*/  IMAD R6, R3, R40, R6 ;  /* 0x0000002803067224 */ /* 0x000fe200078e0206 */
[----:B------:R-:W-:Y:S01]  /*8d40*/  SHF.R.S32.HI R2, RZ, 0x18, R67 ;  /* 0x00000018ff027819 */ /* 0x000fe20000011443 */
[C---:B------:R-:W-:Y:S01]  /*8d50*/  IMAD R8, R38.reuse, R8, RZ ;  /* 0x0000000826087224 */ /* 0x040fe200078e02ff */
[----:B------:R-:W-:Y:S01]  /*8d60*/  SHF.R.S32.HI R3, RZ, 0x18, R66 ;  /* 0x00000018ff037819 */ /* 0x000fe20000011442 */
[-C--:B------:R-:W-:Y:S01]  /*8d70*/  IMAD R7, R39, R40.reuse, R7 ;  /* 0x0000002827077224 */ /* 0x080fe200078e0207 */
[----:B------:R-:W-:Y:S01]  /*8d80*/  MOV R39, R65 ;  /* 0x0000004100277202 */ /* 0x000fe20000000f00 */
[----:B------:R-:W-:Y:S01]  /*8d90*/  IMAD R9, R38, R9, RZ ;  /* 0x0000000926097224 */ /* 0x000fe200078e02ff */
[C---:B------:R-:W-:Y:S01]  /*8da0*/  PRMT R56, R45.reuse, 0x8880, RZ ;  /* 0x000088802d387816 */ /* 0x040fe200000000ff */
[----:B------:R-:W-:Y:S01]  /*8db0*/  IMAD R8, R0, R40, R8 ;  /* 0x0000002800087224 */ /* 0x000fe200078e0208 */
[----:B------:R-:W-:Y:S01]  /*8dc0*/  SHF.L.U32 R55, R45, 0x10, RZ ;  /* 0x000000102d377819 */ /* 0x000fe200000006ff */
[----:B------:R-:W-:Y:S01]  /*8dd0*/  IMAD R10, R38, R10, RZ ;  /* 0x0000000a260a7224 */ /* 0x000fe200078e02ff */
[----:B------:R-:W-:Y:S01]  /*8de0*/  PRMT R53, R46, 0x8880, RZ ;  /* 0x000088802e357816 */ /* 0x000fe200000000ff */
[----:B------:R-:W-:Y:S01]  /*8df0*/  IMAD R9, R2, R40, R9 ;  /* 0x0000002802097224 */ /* 0x000fe200078e0209 */
[----:B------:R-:W-:Y:S01]  /*8e00*/  SHF.R.S32.HI R45, RZ, 0x18, R45 ;  /* 0x00000018ff2d7819 */ /* 0x000fe2000001142d */
[----:B------:R-:W-:Y:S01]  /*8e10*/  IMAD R0, R38, R20, RZ ;  /* 0x0000001426007224 */ /* 0x000fe200078e02ff */
[----:B------:R-:W-:Y:S01]  /*8e20*/  SHF.L.U32 R52, R46, 0x10, RZ ;  /* 0x000000102e347819 */ /* 0x000fe200000006ff */
[C---:B------:R-:W-:Y:S01]  /*8e30*/  IMAD R11, R38.reuse, R11, RZ ;  /* 0x0000000b260b7224 */ /* 0x040fe200078e02ff */
[C---:B------:R-:W-:Y:S01]  /*8e40*/  PRMT R50, R47.reuse, 0x8880, RZ ;  /* 0x000088802f327816 */ /* 0x040fe200000000ff */
[C---:B------:R-:W-:Y:S01]  /*8e50*/  IMAD R2, R38.reuse, R21, RZ ;  /* 0x0000001526027224 */ /* 0x040fe200078e02ff */
[----:B------:R-:W-:Y:S01]  /*8e60*/  SHF.R.S32.HI R46, RZ, 0x18, R46 ;  /* 0x00000018ff2e7819 */ /* 0x000fe2000001142e */
[C---:B------:R-:W-:Y:S01]  /*8e70*/  IMAD R20, R38.reuse, R24, RZ ;  /* 0x0000001826147224 */ /* 0x040fe200078e02ff */
[----:B------:R-:W-:Y:S01]  /*8e80*/  SHF.L.U32 R49, R47, 0x10, RZ ;  /* 0x000000102f317819 */ /* 0x000fe200000006ff */
[C---:B------:R-:W-:Y:S01]  /*8e90*/  IMAD R21, R38.reuse, R25, RZ ;  /* 0x0000001926157224 */ /* 0x040fe200078e02ff */
[----:B------:R-:W-:Y:S01]  /*8ea0*/  SHF.R.S32.HI R47, RZ, 0x18, R47 ;  /* 0x00000018ff2f7819 */ /* 0x000fe2000001142f */
[----:B------:R-:W-:Y:S01]  /*8eb0*/  IMAD R24, R38, R28, RZ ;  /* 0x0000001c26187224 */ /* 0x000fe200078e02ff */
[----:B------:R-:W-:Y:S01]  /*8ec0*/  SHF.L.U32 R57, R44, 0x8, RZ ;  /* 0x000000082c397819 */ /* 0x000fe200000006ff */
[----:B------:R-:W-:Y:S01]  /*8ed0*/  IMAD R10, R3, R40, R10 ;  /* 0x00000028030a7224 */ /* 0x000fe200078e020a */
[----:B------:R-:W-:Y:S01]  /*8ee0*/  SHF.R.S32.HI R44, RZ, 0x18, R44 ;  /* 0x00000018ff2c7819 */ /* 0x000fe2000001142c */
[----:B------:R-:W-:Y:S01]  /*8ef0*/  IMAD R12, R38, R12, RZ ;  /* 0x0000000c260c7224 */ /* 0x000fe200078e02ff */
[----:B------:R-:W-:Y:S01]  /*8f00*/  IADD3 R36, PT, PT, R36, 0x1, RZ ;  /* 0x0000000124247810 */ /* 0x000fe20007ffe0ff */
[C---:B------:R-:W-:Y:S02]  /*8f10*/  IMAD R25, R38.reuse, R29, RZ ;  /* 0x0000001d26197224 */ /* 0x040fe400078e02ff */
[C---:B------:R-:W-:Y:S01]  /*8f20*/  IMAD R28, R38.reuse, R32, RZ ;  /* 0x00000020261c7224 */ /* 0x040fe200078e02ff */
[----:B------:R-:W-:Y:S01]  /*8f30*/  SHF.R.S32.HI R32, RZ, 0x18, R64 ;  /* 0x00000018ff207819 */ /* 0x000fe20000011440 */
[C---:B------:R-:W-:Y:S01]  /*8f40*/  IMAD R29, R38.reuse, R33, RZ ;  /* 0x00000021261d7224 */ /* 0x040fe200078e02ff */
[----:B------:R-:W-:Y:S01]  /*8f50*/  I2IP.S8.S32.SAT R33, R7, R6, RZ ;  /* 0x0000000607217239 */ /* 0x000fe200000014ff */
[----:B------:R-:W-:Y:S01]  /*8f60*/  IMAD R11, R41, R40, R11 ;  /* 0x00000028290b7224 */ /* 0x000fe200078e020b */
[----:B------:R-:W-:Y:S01]  /*8f70*/  SHF.R.S32.HI R6, RZ, 0x18, R63 ;  /* 0x00000018ff067819 */ /* 0x000fe2000001143f */
[C---:B------:R-:W-:Y:S01]  /*8f80*/  IMAD R13, R38.reuse, R13, RZ ;  /* 0x0000000d260d7224 */ /* 0x040fe200078e02ff */
[----:B------:R-:W-:Y:S01]  /*8f90*/  MOV R7, R62 ;  /* 0x0000003e00077202 */ /* 0x000fe20000000f00 */
[C---:B------:R-:W-:Y:S02]  /*8fa0*/  IMAD R14, R38.reuse, R14, RZ ;  /* 0x0000000e260e7224 */ /* 0x040fe400078e02ff */
[C---:B------:R-:W-:Y:S02]  /*8fb0*/  IMAD R3, R38.reuse, R22, RZ ;  /* 0x0000001626037224 */ /* 0x040fe400078e02ff */
[----:B------:R-:W-:Y:S02]  /*8fc0*/  IMAD R12, R39, R40, R12 ;  /* 0x00000028270c7224 */ /* 0x000fe400078e020c */
[C---:B------:R-:W-:Y:S02]  /*8fd0*/  IMAD R22, R38.reuse, R26, RZ ;  /* 0x0000001a26167224 */ /* 0x040fe400078e02ff */
[C---:B------:R-:W-:Y:S02]  /*8fe0*/  IMAD R15, R38.reuse, R15, RZ ;  /* 0x0000000f260f7224 */ /* 0x040fe400078e02ff */
[----:B------:R-:W-:Y:S02]  /*8ff0*/  IMAD R26, R38, R30, RZ ;  /* 0x0000001e261a7224 */ /* 0x000fe400078e02ff */
[----:B------:R-:W-:Y:S02]  /*9000*/  IMAD R13, R32, R40, R13 ;  /* 0x00000028200d7224 */ /* 0x000fe400078e020d */
[C---:B------:R-:W-:Y:S01]  /*9010*/  IMAD R30, R38.reuse, R34, RZ ;  /* 0x00000022261e7224 */ /* 0x040fe200078e02ff */
[----:B------:R-:W-:Y:S01]  /*9020*/  I2IP.S8.S32.SAT R34, R11, R10, RZ ;  /* 0x0000000a0b227239 */ /* 0x000fe200000014ff */
[----:B------:R-:W-:Y:S01]  /*9030*/  IMAD R16, R38, R16, RZ ;  /* 0x0000001026107224 */ /* 0x000fe200078e02ff */
[----:B------:R-:W-:Y:S01]  /*9040*/  SHF.R.S32.HI R10, RZ, 0x18, R61 ;  /* 0x00000018ff0a7819 */ /* 0x000fe2000001143d */
[----:B------:R-:W-:Y:S01]  /*9050*/  IMAD R14, R6, R40, R14 ;  /* 0x00000028060e7224 */ /* 0x000fe200078e020e */
[----:B------:R-:W-:Y:S01]  /*9060*/  I2IP.S8.S32.SAT R61, R9, R8, R34 ;  /* 0x00000008093d7239 */ /* 0x000fe20000001422 */
[----:B------:R-:W-:Y:S01]  /*9070*/  IMAD R17, R38, R17, RZ ;  /* 0x0000001126117224 */ /* 0x000fe200078e02ff */
[----:B------:R-:W-:Y:S01]  /*9080*/  SHF.R.S32.HI R11, RZ, 0x18, R60 ;  /* 0x00000018ff0b7819 */ /* 0x000fe2000001143c */
[----:B------:R-:W-:Y:S01]  /*9090*/  IMAD R15, R42, R40, R15 ;  /* 0x000000282a0f7224 */ /* 0x000fe200078e020f */
[----:B------:R-:W-:Y:S01]  /*90a0*/  I2IP.S8.S32.SAT R60, R5, R4, R33 ;  /* 0x00000004053c7239 */ /* 0x000fe20000001421 */
[C---:B------:R-:W-:Y:S01]  /*90b0*/  IMAD R18, R38.reuse, R18, RZ ;  /* 0x0000001226127224 */ /* 0x040fe200078e02ff */
[----:B------:R-:W-:Y:S01]  /*90c0*/  SHF.R.S32.HI R5, RZ, 0x18, R58 ;  /* 0x00000018ff057819 */ /* 0x000fe2000001143a */
[----:B------:R-:W-:Y:S01]  /*90d0*/  IMAD R16, R7, R40, R16 ;  /* 0x0000002807107224 */ /* 0x000fe200078e0210 */
[----:B------:R-:W-:Y:S01]  /*90e0*/  I2IP.S8.S32.SAT R14, R15, R14, RZ ;  /* 0x0000000e0f0e7239 */ /* 0x000fe200000014ff */
[----:B------:R-:W-:Y:S01]  /*90f0*/  IMAD R19, R38, R19, RZ ;  /* 0x0000001326137224 */ /* 0x000fe200078e02ff */
[----:B------:R-:W-:Y:S01]  /*9100*/  SHF.R.S32.HI R7, RZ, 0x18, R48 ;  /* 0x00000018ff077819 */ /* 0x000fe20000011430 */
[----:B------:R-:W-:Y:S01]  /*9110*/  IMAD R17, R10, R40, R17 ;  /* 0x000000280a117224 */ /* 0x000fe200078e0211 */
[----:B------:R-:W-:Y:S01]  /*9120*/  I2IP.S8.S32.SAT R62, R13, R12, R14 ;  /* 0x0000000c0d3e7239 */ /* 0x000fe2000000140e */
[-C--:B------:R-:W-:Y:S01]  /*9130*/  IMAD R18, R11, R40.reuse, R18 ;  /* 0x000000280b127224 */ /* 0x080fe200078e0212 */
[----:B------:R-:W-:Y:S01]  /*9140*/  SHF.R.S32.HI R6, RZ, 0x18, R57 ;  /* 0x00000018ff067819 */ /* 0x000fe20000011439 */
[----:B------:R-:W-:Y:S02]  /*9150*/  IMAD.MOV.U32 R4, RZ, RZ, R59 ;  /* 0x000000ffff047224 */ /* 0x000fe400078e003b */
[-C--:B------:R-:W-:Y:S02]  /*9160*/  IMAD R19, R43, R40.reuse, R19 ;  /* 0x000000282b137224 */ /* 0x080fe400078e0213 */
[----:B------:R-:W-:Y:S01]  /*9170*/  IMAD R0, R4, R40, R0 ;  /* 0x0000002804007224 */ /* 0x000fe200078e0200 */
[----:B------:R-:W-:Y:S01]  /*9180*/  MOV R4, R56 ;  /* 0x0000003800047202 */ /* 0x000fe20000000f00 */
[----:B------:R-:W-:Y:S01]  /*9190*/  IMAD R23, R38, R23, RZ ;  /* 0x0000001726177224 */ /* 0x000fe200078e02ff */
[----:B------:R-:W-:Y:S01]  /*91a0*/  I2IP.S8.S32.SAT R18, R19, R18, RZ ;  /* 0x0000001213127239 */ /* 0x000fe200000014ff */
[-C--:B------:R-:W-:Y:S01]  /*91b0*/  IMAD R2, R5, R40.reuse, R2 ;  /* 0x0000002805027224 */ /* 0x080fe200078e0202 */
[----:B------:R-:W-:Y:S01]  /*91c0*/  SHF.R.S32.HI R5, RZ, 0x18, R55 ;  /* 0x00000018ff057819 */ /* 0x000fe20000011437 */
[----:B------:R-:W-:Y:S01]  /*91d0*/  IMAD R3, R6, R40, R3 ;  /* 0x0000002806037224 */ /* 0x000fe200078e0203 */
[----:B------:R-:W-:Y:S01]  /*91e0*/  I2IP.S8.S32.SAT R63, R17, R16, R18 ;  /* 0x00000010113f7239 */ /* 0x000fe20000001412 */
[-C--:B------:R-:W-:Y:S01]  /*91f0*/  IMAD R23, R44, R40.reuse, R23 ;  /* 0x000000282c177224 */ /* 0x080fe200078e0217 */
[----:B------:R-:W-:Y:S01]  /*9200*/  SHF.R.S32.HI R6, RZ, 0x18, R54 ;  /* 0x00000018ff067819 */ /* 0x000fe20000011436 */
[-C--:B------:R-:W-:Y:S01]  /*9210*/  IMAD R20, R4, R40.reuse, R20 ;  /* 0x0000002804147224 */ /* 0x080fe200078e0214 */
[----:B------:R-:W-:Y:S01]  /*9220*/  MOV R4, R53 ;  /* 0x0000003500047202 */ /* 0x000fe20000000f00 */
[----:B------:R1:W-:Y:S01]  /*9230*/  STS.128 [R69+UR44+0x5200], R60 ;  /* 0x0052003c45007988 */ /* 0x0003e20008000c2c */
[----:B------:R-:W-:Y:S01]  /*9240*/  IMAD R27, R38, R27, RZ ;  /* 0x0000001b261b7224 */ /* 0x000fe200078e02ff */
[----:B------:R-:W-:Y:S01]  /*9250*/  I2IP.S8.S32.SAT R3, R23, R3, RZ ;  /* 0x0000000317037239 */ /* 0x000fe200000014ff */
[-C--:B------:R-:W-:Y:S01]  /*9260*/  IMAD R21, R5, R40.reuse, R21 ;  /* 0x0000002805157224 */ /* 0x080fe200078e0215 */
[----:B------:R-:W-:Y:S01]  /*9270*/  SHF.R.S32.HI R5, RZ, 0x18, R52 ;  /* 0x00000018ff057819 */ /* 0x000fe20000011434 */
[-C--:B------:R-:W-:Y:S01]  /*9280*/  IMAD R22, R6, R40.reuse, R22 ;  /* 0x0000002806167224 */ /* 0x080fe200078e0216 */
[----:B------:R-:W-:Y:S01]  /*9290*/  SHF.R.S32.HI R6, RZ, 0x18, R49 ;  /* 0x00000018ff067819 */ /* 0x000fe20000011431 */
[-C--:B------:R-:W-:Y:S02]  /*92a0*/  IMAD R27, R45, R40.reuse, R27 ;  /* 0x000000282d1b7224 */ /* 0x080fe400078e021b */
[-C--:B------:R-:W-:Y:S01]  /*92b0*/  IMAD R24, R4, R40.reuse, R24 ;  /* 0x0000002804187224 */ /* 0x080fe200078e0218 */
[----:B------:R-:W-:Y:S01]  /*92c0*/  SHF.R.S32.HI R4, RZ, 0x18, R51 ;  /* 0x00000018ff047819 */ /* 0x000fe20000011433 */
[----:B------:R-:W-:Y:S01]  /*92d0*/  IMAD R25, R5, R40, R25 ;  /* 0x0000002805197224 */ /* 0x000fe200078e0219 */
[----:B------:R-:W-:Y:S01]  /*92e0*/  MOV R5, R50 ;  /* 0x0000003200057202 */ /* 0x000fe20000000f00 */
[----:B------:R-:W-:Y:S02]  /*92f0*/  IMAD R31, R38, R31, RZ ;  /* 0x0000001f261f7224 */ /* 0x000fe400078e02ff */
[----:B------:R-:W-:Y:S01]  /*9300*/  IMAD R26, R4, R40, R26 ;  /* 0x00000028041a7224 */ /* 0x000fe200078e021a */
[----:B------:R-:W-:Y:S01]  /*9310*/  I2IP.S8.S32.SAT R4, R2, R0, R3 ;  /* 0x0000000002047239 */ /* 0x000fe20000001403 */
[-C--:B------:R-:W-:Y:S02]  /*9320*/  IMAD R31, R46, R40.reuse, R31 ;  /* 0x000000282e1f7224 */ /* 0x080fe400078e021f */
[----:B------:R-:W-:Y:S01]  /*9330*/  IMAD R28, R5, R40, R28 ;  /* 0x00000028051c7224 */ /* 0x000fe200078e021c */
[----:B------:R-:W-:Y:S01]  /*9340*/  I2IP.S8.S32.SAT R5, R27, R22, RZ ;  /* 0x000000161b057239 */ /* 0x000fe200000014ff */
[----:B------:R-:W-:Y:S01]  /*9350*/  IMAD R29, R6, R40, R29 ;  /* 0x00000028061d7224 */ /* 0x000fe200078e021d */
[----:B------:R-:W-:Y:S01]  /*9360*/  I2IP.S8.S32.SAT R6, R31, R26, RZ ;  /* 0x0000001a1f067239 */ /* 0x000fe200000014ff */
[----:B------:R-:W-:Y:S01]  /*9370*/  IMAD R35, R38, R35, RZ ;  /* 0x0000002326237224 */ /* 0x000fe200078e02ff */
[----:B------:R-:W-:Y:S01]  /*9380*/  I2IP.S8.S32.SAT R5, R21, R20, R5 ;  /* 0x0000001415057239 */ /* 0x000fe20000001405 */
[----:B------:R-:W-:Y:S01]  /*9390*/  IMAD R30, R7, R40, R30 ;  /* 0x00000028071e7224 */ /* 0x000fe200078e021e */
[----:B------:R-:W-:Y:S01]  /*93a0*/  I2IP.S8.S32.SAT R6, R25, R24, R6 ;  /* 0x0000001819067239 */ /* 0x000fe20000001406 */
[----:B------:R-:W-:Y:S05]  /*93b0*/  IMAD R35, R47, R40, R35 ;  /* 0x000000282f237224 */ /* 0x000fea00078e0223 */
[----:B------:R-:W-:Y:S04]  /*93c0*/  I2IP.S8.S32.SAT R7, R35, R30, RZ ;  /* 0x0000001e23077239 */ /* 0x000fe800000014ff */
[----:B------:R-:W-:Y:S05]  /*93d0*/  I2IP.S8.S32.SAT R7, R29, R28, R7 ;  /* 0x0000001c1d077239 */ /* 0x000fea0000001407 */
        /* <DEDUP_REMOVED lines=18> */
.L_x_130:
[----:B------:R-:W-:Y:S05]  /*9500*/  BSYNC.RECONVERGENT B0 ;  /* 0x0000000000007941 */ /* 0x000fea0003800200 */
.L_x_129:
[----:B------:R-:W-:Y:S01]  /*9510*/  R2UR UR5, R76 ;  /* 0x000000004c0572ca */ /* 0x000fe200000e0000 */
[----:B------:R-:W-:Y:S01]  /*9520*/  BAR.SYNC.DEFER_BLOCKING 0x1, 0x80 ;  /* 0x0042000000007b1d */ /* 0x000fe20000010000 */
[----:B------:R-:W-:Y:S01]  /*9530*/  R2UR UR4, R77 ;  /* 0x000000004d0472ca */ /* 0x000fe200000e0000 */
[----:B------:R-:W-:Y:S01]  /*9540*/  UISETP.NE.AND UP0, UPT, UR46, URZ, UPT ;  /* 0x000000ff2e00728c */ /* 0x000fe2000bf05270 */
[----:B------:R-:W-:Y:S02]  /*9550*/  ISETP.NE.AND P0, PT, R79, 0x2, PT ;  /* 0x000000024f00780c */ /* 0x000fe40003f05270 */
[----:B------:R-:W-:Y:S02]  /*9560*/  ISETP.NE.AND P1, PT, R36, 0x4, PT ;  /* 0x000000042400780c */ /* 0x000fe40003f25270 */
[----:B------:R-:W-:Y:S02]  /*9570*/  SEL R2, RZ, 0x1, P0 ;  /* 0x00000001ff027807 */ /* 0x000fe40000000000 */
[----:B------:R-:W-:Y:S02]  /*9580*/  SEL R0, RZ, 0x1, P1 ;  /* 0x00000001ff007807 */ /* 0x000fe40000800000 */
[----:B------:R-:W-:Y:S01]  /*9590*/  LOP3.LUT R83, R83, R2, RZ, 0x3c, !PT ;  /* 0x0000000253537212 */ /* 0x000fe200078e3cff */
[----:B------:R-:W-:Y:S01]  /*95a0*/  UIADD3 UR20, UPT, UPT, UR37, UR5, URZ ;  /* 0x0000000525147290 */ /* 0x000fe2000fffe0ff */
[----:B------:R-:W-:Y:S01]  /*95b0*/  LOP3.LUT R84, R84, R0, RZ, 0x3c, !PT ;  /* 0x0000000054547212 */ /* 0x000fe200078e3cff */
[----:B------:R-:W-:Y:S01]  /*95c0*/  UIADD3 UR16, UPT, UPT, UR38, UR4, URZ ;  /* 0x0000000426107290 */ /* 0x000fe2000fffe0ff */
[----:B------:R-:W-:Y:S02]  /*95d0*/  SEL R79, R79, RZ, P0 ;  /* 0x000000ff4f4f7207 */ /* 0x000fe40000000000 */
[----:B------:R-:W-:Y:S01]  /*95e0*/  SEL R36, R36, RZ, P1 ;  /* 0x000000ff24247207 */ /* 0x000fe20000800000 */
[----:B------:R-:W-:Y:S01]  /*95f0*/  UMOV UR36, UR59 ;  /* 0x0000003b00247c82 */ /* 0x000fe20008000000 */
[----:B------:R-:W-:Y:S07]  /*9600*/  BRA.U UP0, `(.L_x_131) ;  /* 0xffffffb900c47547 */ /* 0x000fee000b83ffff */
[----:B------:R-:W-:Y:S05]  /*9610*/  EXIT ;  /* 0x000000000000794d */ /* 0x000fea0003800000 */
.L_x_24:
[----:B--2---:R2:W3:Y:S02]  /*9620*/  SYNCS.PHASECHK.TRANS64.TRYWAIT P0, [R0+URZ+0x100], R2 ;  /* 0x00010002000075a7 */ /* 0x0044e400080011ff */
[----:B---3--:R-:W-:Y:S05]  /*9630*/  @!P0 NANOSLEEP.SYNCS 0x989680 ;  /* 0x009896800000895d */ /* 0x008fea0003900000 */
[----:B------:R-:W3:Y:S02]  /*9640*/  @!P0 SYNCS.PHASECHK.TRANS64 P0, [R0+URZ+0x100], R2 ;  /* 0x00010002000085a7 */ /* 0x000ee400080010ff */
[----:B---3--:R-:W-:Y:S05]  /*9650*/  @!P0 BRA `(.L_x_24) ;  /* 0xfffffffc00f08947 */ /* 0x008fea000383ffff */
[----:B------:R-:W-:Y:S05]  /*9660*/  BRA `(.L_x_132) ;  /* 0xffffff8000987947 */ /* 0x000fea000383ffff */
.L_x_27:
[----:B-1----:R-:W-:-:S07]  /*9670*/  MOV R0, UR33 ;  /* 0x0000002100007c02 */ /* 0x002fce0008000f00 */
.L_x_133:
[----:B-1----:R1:W2:Y:S02]  /*9680*/  SYNCS.PHASECHK.TRANS64.TRYWAIT P0, [R0+URZ+0x20], R3 ;  /* 0x00002003000075a7 */ /* 0x0022a400080011ff */
[----:B--2---:R-:W-:Y:S05]  /*9690*/  @!P0 NANOSLEEP.SYNCS 0x989680 ;  /* 0x009896800000895d */ /* 0x004fea0003900000 */
[----:B------:R-:W2:Y:S02]  /*96a0*/  @!P0 SYNCS.PHASECHK.TRANS64 P0, [R0+URZ+0x20], R3 ;  /* 0x00002003000085a7 */ /* 0x000ea400080010ff */
[----:B--2---:R-:W-:Y:S05]  /*96b0*/  @!P0 BRA `(.L_x_133) ;  /* 0xfffffffc00f08947 */ /* 0x004fea000383ffff */
[----:B------:R-:W-:Y:S05]  /*96c0*/  BRA `(.L_x_26) ;  /* 0xffffff8000e07947 */ /* 0x000fea000383ffff */
.L_x_34:
[----:B-1----:R-:W-:-:S07]  /*96d0*/  MOV R0, UR17 ;  /* 0x0000001100007c02 */ /* 0x002fce0008000f00 */
.L_x_134:
[----:B-1----:R1:W2:Y:S02]  /*96e0*/  SYNCS.PHASECHK.TRANS64.TRYWAIT P0, [R0+URZ+0x20], R3 ;  /* 0x00002003000075a7 */ /* 0x0022a400080011ff */
[----:B--2---:R-:W-:Y:S05]  /*96f0*/  @!P0 NANOSLEEP.SYNCS 0x989680 ;  /* 0x009896800000895d */ /* 0x004fea0003900000 */
[----:B------:R-:W2:Y:S02]  /*9700*/  @!P0 SYNCS.PHASECHK.TRANS64 P0, [R0+URZ+0x20], R3 ;  /* 0x00002003000085a7 */ /* 0x000ea400080010ff */
[----:B--2---:R-:W-:Y:S05]  /*9710*/  @!P0 BRA `(.L_x_134) ;  /* 0xfffffffc00f08947 */ /* 0x004fea000383ffff */
[----:B------:R-:W-:Y:S05]  /*9720*/  BRA `(.L_x_33) ;  /* 0xffffff84009c7947 */ /* 0x000fea000383ffff */
.L_x_39:
[----:B-1----:R1:W2:Y:S02]  /*9730*/  SYNCS.PHASECHK.TRANS64.TRYWAIT P0, [R3+URZ+0x90], R0 ;  /* 0x00009000030075a7 */ /* 0x0022a400080011ff */
[----:B--2---:R-:W-:Y:S05]  /*9740*/  @!P0 NANOSLEEP.SYNCS 0x989680 ;  /* 0x009896800000895d */ /* 0x004fea0003900000 */
[----:B------:R-:W2:Y:S02]  /*9750*/  @!P0 SYNCS.PHASECHK.TRANS64 P0, [R3+URZ+0x90], R0 ;  /* 0x00009000030085a7 */ /* 0x000ea400080010ff */
[----:B--2---:R-:W-:Y:S05]  /*9760*/  @!P0 BRA `(.L_x_39) ;  /* 0xfffffffc00f08947 */ /* 0x004fea000383ffff */
[----:B------:R-:W-:Y:S05]  /*9770*/  BRA `(.L_x_135) ;  /* 0xffffff8800407947 */ /* 0x000fea000383ffff */
.L_x_43:
[----:B------:R-:W-:-:S07]  /*9780*/  MOV R0, UR4 ;  /* 0x0000000400007c02 */ /* 0x000fce0008000f00 */
.L_x_136:
[----:B-1----:R1:W2:Y:S02]  /*9790*/  SYNCS.PHASECHK.TRANS64.TRYWAIT P0, [R0+URZ], R2 ;  /* 0x00000002000075a7 */ /* 0x0022a400080011ff */
[----:B--2---:R-:W-:Y:S05]  /*97a0*/  @!P0 NANOSLEEP.SYNCS 0x989680 ;  /* 0x009896800000895d */ /* 0x004fea0003900000 */
[----:B------:R-:W2:Y:S02]  /*97b0*/  @!P0 SYNCS.PHASECHK.TRANS64 P0, [R0+URZ], R2 ;  /* 0x00000002000085a7 */ /* 0x000ea400080010ff */
[----:B--2---:R-:W-:Y:S05]  /*97c0*/  @!P0 BRA `(.L_x_136) ;  /* 0xfffffffc00f08947 */ /* 0x004fea000383ffff */
[----:B------:R-:W-:Y:S05]  /*97d0*/  BRA `(.L_x_137) ;  /* 0xffffff8c00ec7947 */ /* 0x000fea000383ffff */
.L_x_44:
[----:B------:R-:W-:-:S07]  /*97e0*/  MOV R0, UR5 ;  /* 0x0000000500007c02 */ /* 0x000fce0008000f00 */
.L_x_138:
[----:B-1----:R1:W2:Y:S02]  /*97f0*/  SYNCS.PHASECHK.TRANS64.TRYWAIT P0, [R0+URZ], R3 ;  /* 0x00000003000075a7 */ /* 0x0022a400080011ff */
[----:B--2---:R-:W-:Y:S05]  /*9800*/  @!P0 NANOSLEEP.SYNCS 0x989680 ;  /* 0x009896800000895d */ /* 0x004fea0003900000 */
[----:B------:R-:W2:Y:S02]  /*9810*/  @!P0 SYNCS.PHASECHK.TRANS64 P0, [R0+URZ], R3 ;  /* 0x00000003000085a7 */ /* 0x000ea400080010ff */
[----:B--2---:R-:W-:Y:S05]  /*9820*/  @!P0 BRA `(.L_x_138) ;  /* 0xfffffffc00f08947 */ /* 0x004fea000383ffff */
[----:B------:R-:W-:Y:S05]  /*9830*/  BRA `(.L_x_139) ;  /* 0xffffff8c00f87947 */ /* 0x000fea000383ffff */
.L_x_45:
[----:B------:R-:W-:-:S07]  /*9840*/  MOV R0, UR5 ;  /* 0x0000000500007c02 */ /* 0x000fce0008000f00 */
.L_x_140:
[----:B-1----:R1:W2:Y:S02]  /*9850*/  SYNCS.PHASECHK.TRANS64.TRYWAIT P0, [R0+URZ], R3 ;  /* 0x00000003000075a7 */ /* 0x0022a400080011ff */
[----:B--2---:R-:W-:Y:S05]  /*9860*/  @!P0 NANOSLEEP.SYNCS 0x989680 ;  /* 0x009896800000895d */ /* 0x004fea0003900000 */
[----:B------:R-:W2:Y:S02]  /*9870*/  @!P0 SYNCS.PHASECHK.TRANS64 P0, [R0+URZ], R3 ;  /* 0x00000003000085a7 */ /* 0x000ea400080010ff */
[----:B--2---:R-:W-:Y:S05]  /*9880*/  @!P0 BRA `(.L_x_140) ;  /* 0xfffffffc00f08947 */ /* 0x004fea000383ffff */
[----:B------:R-:W-:Y:S05]  /*9890*/  BRA `(.L_x_141) ;  /* 0xffffff9000047947 */ /* 0x000fea000383ffff */
.L_x_48:
[----:B-1----:R1:W2:Y:S02]  /*98a0*/  SYNCS.PHASECHK.TRANS64.TRYWAIT P0, [R2+URZ+0xf0], R4 ;  /* 0x0000f004020075a7 */ /* 0x0022a400080011ff */
[----:B--2---:R-:W-:Y:S05]  /*98b0*/  @!P0 NANOSLEEP.SYNCS 0x989680 ;  /* 0x009896800000895d */ /* 0x004fea0003900000 */
[----:B------:R-:W2:Y:S02]  /*98c0*/  @!P0 SYNCS.PHASECHK.TRANS64 P0, [R2+URZ+0xf0], R4 ;  /* 0x0000f004020085a7 */ /* 0x000ea400080010ff */
[----:B--2---:R-:W-:Y:S05]  /*98d0*/  @!P0 BRA `(.L_x_48) ;  /* 0xfffffffc00f08947 */ /* 0x004fea000383ffff */
[----:B------:R-:W-:Y:S05]  /*98e0*/  BRA `(.L_x_142) ;  /* 0xffffff9000607947 */ /* 0x000fea000383ffff */
.L_x_49:
[----:B------:R-:W-:-:S07]  /*98f0*/  MOV R2, UR4 ;  /* 0x0000000400027c02 */ /* 0x000fce0008000f00 */
.L_x_143:
[----:B-1----:R1:W2:Y:S02]  /*9900*/  SYNCS.PHASECHK.TRANS64.TRYWAIT P0, [R2+URZ+0xa0], R5 ;  /* 0x0000a005020075a7 */ /* 0x0022a400080011ff */
[----:B--2---:R-:W-:Y:S05]  /*9910*/  @!P0 NANOSLEEP.SYNCS 0x989680 ;  /* 0x009896800000895d */ /* 0x004fea0003900000 */
[----:B------:R-:W2:Y:S02]  /*9920*/  @!P0 SYNCS.PHASECHK.TRANS64 P0, [R2+URZ+0xa0], R5 ;  /* 0x0000a005020085a7 */ /* 0x000ea400080010ff */
[----:B--2---:R-:W-:Y:S05]  /*9930*/  @!P0 BRA `(.L_x_143) ;  /* 0xfffffffc00f08947 */ /* 0x004fea000383ffff */
[----:B------:R-:W-:Y:S05]  /*9940*/  BRA `(.L_x_144) ;  /* 0xffffff9000707947 */ /* 0x000fea000383ffff */
.L_x_50:
[----:B-1----:R1:W2:Y:S02]  /*9950*/  SYNCS.PHASECHK.TRANS64.TRYWAIT P1, [R2+URZ+0x90], R4 ;  /* 0x00009004020075a7 */ /* 0x0022a400080211ff */
[----:B--2---:R-:W-:Y:S05]  /*9960*/  @!P1 NANOSLEEP.SYNCS 0x989680 ;  /* 0x009896800000995d */ /* 0x004fea0003900000 */
[----:B------:R-:W2:Y:S02]  /*9970*/  @!P1 SYNCS.PHASECHK.TRANS64 P1, [R2+URZ+0x90], R4 ;  /* 0x00009004020095a7 */ /* 0x000ea400080210ff */
[----:B--2---:R-:W-:Y:S05]  /*9980*/  @!P1 BRA `(.L_x_50) ;  /* 0xfffffffc00f09947 */ /* 0x004fea000383ffff */
[----:B------:R-:W-:Y:S05]  /*9990*/  BRA `(.L_x_145) ;  /* 0xffffff9000a07947 */ /* 0x000fea000383ffff */
.L_x_53:
[----:B------:R-:W-:-:S07]  /*99a0*/  MOV R0, UR4 ;  /* 0x0000000400007c02 */ /* 0x000fce0008000f00 */
.L_x_146:
[----:B-1----:R1:W2:Y:S02]  /*99b0*/  SYNCS.PHASECHK.TRANS64.TRYWAIT P0, [R0+URZ+0xa0], R2 ;  /* 0x0000a002000075a7 */ /* 0x0022a400080011ff */
[----:B--2---:R-:W-:Y:S05]  /*99c0*/  @!P0 NANOSLEEP.SYNCS 0x989680 ;  /* 0x009896800000895d */ /* 0x004fea0003900000 */
[----:B------:R-:W2:Y:S02]  /*99d0*/  @!P0 SYNCS.PHASECHK.TRANS64 P0, [R0+URZ+0xa0], R2 ;  /* 0x0000a002000085a7 */ /* 0x000ea400080010ff */
[----:B--2---:R-:W-:Y:S05]  /*99e0*/  @!P0 BRA `(.L_x_146) ;  /* 0xfffffffc00f08947 */ /* 0x004fea000383ffff */
[----:B------:R-:W-:Y:S05]  /*99f0*/  BRA `(.L_x_52) ;  /* 0xffffff9000f47947 */ /* 0x000fea000383ffff */
.L_x_60:
[----:B-1----:R1:W2:Y:S02]  /*9a00*/  SYNCS.PHASECHK.TRANS64.TRYWAIT P1, [R0+URZ+0x90], R2 ;  /* 0x00009002000075a7 */ /* 0x0022a400080211ff */
[----:B--2---:R-:W-:Y:S05]  /*9a10*/  @!P1 NANOSLEEP.SYNCS 0x989680 ;  /* 0x009896800000995d */ /* 0x004fea0003900000 */
[----:B------:R-:W2:Y:S02]  /*9a20*/  @!P1 SYNCS.PHASECHK.TRANS64 P1, [R0+URZ+0x90], R2 ;  /* 0x00009002000095a7 */ /* 0x000ea400080210ff */
[----:B--2---:R-:W-:Y:S05]  /*9a30*/  @!P1 BRA `(.L_x_60) ;  /* 0xfffffffc00f09947 */ /* 0x004fea000383ffff */
[----:B------:R-:W-:Y:S05]  /*9a40*/  BRA `(.L_x_147) ;  /* 0xffffff9800507947 */ /* 0x000fea000383ffff */
.L_x_61:
[----:B------:R-:W-:-:S07]  /*9a50*/  MOV R2, UR19 ;  /* 0x0000001300027c02 */ /* 0x000fce0008000f00 */
.L_x_148:
[----:B-1----:R1:W2:Y:S02]  /*9a60*/  SYNCS.PHASECHK.TRANS64.TRYWAIT P0, [R2+URZ+0xd0], R0 ;  /* 0x0000d000020075a7 */ /* 0x0022a400080011ff */
[----:B--2---:R-:W-:Y:S05]  /*9a70*/  @!P0 NANOSLEEP.SYNCS 0x989680 ;  /* 0x009896800000895d */ /* 0x004fea0003900000 */
[----:B------:R-:W2:Y:S02]  /*9a80*/  @!P0 SYNCS.PHASECHK.TRANS64 P0, [R2+URZ+0xd0], R0 ;  /* 0x0000d000020085a7 */ /* 0x000ea400080010ff */
[----:B--2---:R-:W-:Y:S05]  /*9a90*/  @!P0 BRA `(.L_x_148) ;  /* 0xfffffffc00f08947 */ /* 0x004fea000383ffff */
[----:B------:R-:W-:Y:S05]  /*9aa0*/  BRA `(.L_x_149) ;  /* 0xffffff9800847947 */ /* 0x000fea000383ffff */
.L_x_64:
[----:B------:R-:W-:Y:S07]  /*9ab0*/  MOV R0, UR6 ;  /* 0x0000000600007c02 */ /* 0x000fee0008000f00 */
.L_x_150:
[----:B-1----:R1:W2:Y:S02]  /*9ac0*/  SYNCS.PHASECHK.TRANS64.TRYWAIT P0, [R0+URZ], R2 ;  /* 0x00000002000075a7 */ /* 0x0022a400080011ff */
[----:B--2---:R-:W-:Y:S05]  /*9ad0*/  @!P0 NANOSLEEP.SYNCS 0x989680 ;  /* 0x009896800000895d */ /* 0x004fea0003900000 */
[----:B------:R-:W2:Y:S02]  /*9ae0*/  @!P0 SYNCS.PHASECHK.TRANS64 P0, [R0+URZ], R2 ;  /* 0x00000002000085a7 */ /* 0x000ea400080010ff */
[----:B--2---:R-:W-:Y:S05]  /*9af0*/  @!P0 BRA `(.L_x_150) ;  /* 0xfffffffc00f08947 */ /* 0x004fea000383ffff */
[----:B------:R-:W-:Y:S05]  /*9b00*/  BRA `(.L_x_63) ;  /* 0xffffff9800bc7947 */ /* 0x000fea000383ffff */
.L_x_67:
[----:B------:R-:W-:-:S07]  /*9b10*/  MOV R0, UR4 ;  /* 0x0000000400007c02 */ /* 0x000fce0008000f00 */
.L_x_151:
[----:B--2---:R2:W4:Y:S02]  /*9b20*/  SYNCS.PHASECHK.TRANS64.TRYWAIT P0, [R0+URZ], R2 ;  /* 0x00000002000075a7 */ /* 0x00452400080011ff */
[----:B----4-:R-:W-:Y:S05]  /*9b30*/  @!P0 NANOSLEEP.SYNCS 0x989680 ;  /* 0x009896800000895d */ /* 0x010fea0003900000 */
[----:B------:R-:W4:Y:S02]  /*9b40*/  @!P0 SYNCS.PHASECHK.TRANS64 P0, [R0+URZ], R2 ;  /* 0x00000002000085a7 */ /* 0x000f2400080010ff */
[----:B----4-:R-:W-:Y:S05]  /*9b50*/  @!P0 BRA `(.L_x_151) ;  /* 0xfffffffc00f08947 */ /* 0x010fea000383ffff */
[----:B------:R-:W-:Y:S05]  /*9b60*/  BRA `(.L_x_152) ;  /* 0xffffff9c005c7947 */ /* 0x000fea000383ffff */
.L_x_68:
[----:B------:R-:W-:-:S07]  /*9b70*/  MOV R0, UR5 ;  /* 0x0000000500007c02 */ /* 0x000fce0008000f00 */
.L_x_153:
[----:B-1----:R1:W2:Y:S02]  /*9b80*/  SYNCS.PHASECHK.TRANS64.TRYWAIT P0, [R0+URZ], R3 ;  /* 0x00000003000075a7 */ /* 0x0022a400080011ff */
[----:B--2---:R-:W-:Y:S05]  /*9b90*/  @!P0 NANOSLEEP.SYNCS 0x989680 ;  /* 0x009896800000895d */ /* 0x004fea0003900000 */
[----:B------:R-:W2:Y:S02]  /*9ba0*/  @!P0 SYNCS.PHASECHK.TRANS64 P0, [R0+URZ], R3 ;  /* 0x00000003000085a7 */ /* 0x000ea400080010ff */
[----:B--2---:R-:W-:Y:S05]  /*9bb0*/  @!P0 BRA `(.L_x_153) ;  /* 0xfffffffc00f08947 */ /* 0x004fea000383ffff */
[----:B------:R-:W-:Y:S05]  /*9bc0*/  BRA `(.L_x_154) ;  /* 0xffffff9c00687947 */ /* 0x000fea000383ffff */
.L_x_69:
[----:B------:R-:W-:-:S07]  /*9bd0*/  MOV R0, UR5 ;  /* 0x0000000500007c02 */ /* 0x000fce0008000f00 */
.L_x_155:
[----:B-1----:R1:W2:Y:S02]  /*9be0*/  SYNCS.PHASECHK.TRANS64.TRYWAIT P0, [R0+URZ], R3 ;  /* 0x00000003000075a7 */ /* 0x0022a400080011ff */
[----:B--2---:R-:W-:Y:S05]  /*9bf0*/  @!P0 NANOSLEEP.SYNCS 0x989680 ;  /* 0x009896800000895d */ /* 0x004fea0003900000 */
[----:B------:R-:W2:Y:S02]  /*9c00*/  @!P0 SYNCS.PHASECHK.TRANS64 P0, [R0+URZ], R3 ;  /* 0x00000003000085a7 */ /* 0x000ea400080010ff */
[----:B--2---:R-:W-:Y:S05]  /*9c10*/  @!P0 BRA `(.L_x_155) ;  /* 0xfffffffc00f08947 */ /* 0x004fea000383ffff */
[----:B------:R-:W-:Y:S05]  /*9c20*/  BRA `(.L_x_156) ;  /* 0xffffff9c00747947 */ /* 0x000fea000383ffff */
.L_x_70:
[----:B-1----:R-:W-:-:S07]  /*9c30*/  MOV R0, UR4 ;  /* 0x0000000400007c02 */ /* 0x002fce0008000f00 */
.L_x_157:
[----:B-1----:R1:W2:Y:S02]  /*9c40*/  SYNCS.PHASECHK.TRANS64.TRYWAIT P0, [R0+URZ], R2 ;  /* 0x00000002000075a7 */ /* 0x0022a400080011ff */
[----:B--2---:R-:W-:Y:S05]  /*9c50*/  @!P0 NANOSLEEP.SYNCS 0x989680 ;  /* 0x009896800000895d */ /* 0x004fea0003900000 */
[----:B------:R-:W2:Y:S02]  /*9c60*/  @!P0 SYNCS.PHASECHK.TRANS64 P0, [R0+URZ], R2 ;  /* 0x00000002000085a7 */ /* 0x000ea400080010ff */
[----:B--2---:R-:W-:Y:S05]  /*9c70*/  @!P0 BRA `(.L_x_157) ;  /* 0xfffffffc00f08947 */ /* 0x004fea000383ffff */
[----:B------:R-:W-:Y:S05]  /*9c80*/  BRA `(.L_x_158) ;  /* 0xffffff9c00807947 */ /* 0x000fea000383ffff */
.L_x_75:
[----:B--2---:R2:W3:Y:S02]  /*9c90*/  SYNCS.PHASECHK.TRANS64.TRYWAIT P0, [R12+URZ+0x90], R0 ;  /* 0x000090000c0075a7 */ /* 0x0044e400080011ff */
[----:B---3--:R-:W-:Y:S05]  /*9ca0*/  @!P0 NANOSLEEP.SYNCS 0x989680 ;  /* 0x009896800000895d */ /* 0x008fea0003900000 */
[----:B------:R-:W3:Y:S02]  /*9cb0*/  @!P0 SYNCS.PHASECHK.TRANS64 P0, [R12+URZ+0x90], R0 ;  /* 0x000090000c0085a7 */ /* 0x000ee400080010ff */
[----:B---3--:R-:W-:Y:S05]  /*9cc0*/  @!P0 BRA `(.L_x_75) ;  /* 0xfffffffc00f08947 */ /* 0x008fea000383ffff */
[----:B------:R-:W-:Y:S05]  /*9cd0*/  BRA `(.L_x_159) ;  /* 0xffffffa000a07947 */ /* 0x000fea000383ffff */
.L_x_78:
[----:B-1----:R-:W-:Y:S07]  /*9ce0*/  MOV R0, UR21 ;  /* 0x0000001500007c02 */ /* 0x002fee0008000f00 */
.L_x_160:
[----:B-1----:R1:W2:Y:S02]  /*9cf0*/  SYNCS.PHASECHK.TRANS64.TRYWAIT P2, [R0+URZ+0x88], R6 ;  /* 0x00008806000075a7 */ /* 0x0022a400080411ff */
[----:B--2---:R-:W-:Y:S05]  /*9d00*/  @!P2 NANOSLEEP.SYNCS 0x989680 ;  /* 0x009896800000a95d */ /* 0x004fea0003900000 */
[----:B------:R-:W2:Y:S02]  /*9d10*/  @!P2 SYNCS.PHASECHK.TRANS64 P2, [R0+URZ+0x88], R6 ;  /* 0x000088060000a5a7 */ /* 0x000ea400080410ff */
[----:B--2---:R-:W-:Y:S05]  /*9d20*/  @!P2 BRA `(.L_x_160) ;  /* 0xfffffffc00f0a947 */ /* 0x004fea000383ffff */
[----:B------:R-:W-:Y:S05]  /*9d30*/  BRA `(.L_x_77) ;  /* 0xffffffa800087947 */ /* 0x000fea000383ffff */
.L_x_81:
[----:B------:R-:W-:Y:S07]  /*9d40*/  MOV R0, UR21 ;  /* 0x0000001500007c02 */ /* 0x000fee0008000f00 */
.L_x_161:
[----:B-1----:R1:W2:Y:S02]  /*9d50*/  SYNCS.PHASECHK.TRANS64.TRYWAIT P0, [R0+URZ+0x60], R9 ;  /* 0x00006009000075a7 */ /* 0x0022a400080011ff */
[----:B--2---:R-:W-:Y:S05]  /*9d60*/  @!P0 NANOSLEEP.SYNCS 0x989680 ;  /* 0x009896800000895d */ /* 0x004fea0003900000 */
[----:B------:R-:W2:Y:S02]  /*9d70*/  @!P0 SYNCS.PHASECHK.TRANS64 P0, [R0+URZ+0x60], R9 ;  /* 0x00006009000085a7 */ /* 0x000ea400080010ff */
[----:B--2---:R-:W-:Y:S05]  /*9d80*/  @!P0 BRA `(.L_x_161) ;  /* 0xfffffffc00f08947 */ /* 0x004fea000383ffff */
[----:B------:R-:W-:Y:S05]  /*9d90*/  BRA `(.L_x_162) ;  /* 0xffffffa800647947 */ /* 0x000fea000383ffff */
.L_x_82:
[----:B------:R-:W-:Y:S07]  /*9da0*/  MOV R0, UR21 ;  /* 0x0000001500007c02 */ /* 0x000fee0008000f00 */
.L_x_163:
[----:B-1----:R1:W2:Y:S02]  /*9db0*/  SYNCS.PHASECHK.TRANS64.TRYWAIT P0, [R0+URZ+0x68], R9 ;  /* 0x00006809000075a7 */ /* 0x0022a400080011ff */
[----:B--2---:R-:W-:Y:S05]  /*9dc0*/  @!P0 NANOSLEEP.SYNCS 0x989680 ;  /* 0x009896800000895d */ /* 0x004fea0003900000 */
[----:B------:R-:W2:Y:S02]  /*9dd0*/  @!P0 SYNCS.PHASECHK.TRANS64 P0, [R0+URZ+0x68], R9 ;  /* 0x00006809000085a7 */ /* 0x000ea400080010ff */
[----:B--2---:R-:W-:Y:S05]  /*9de0*/  @!P0 BRA `(.L_x_163) ;  /* 0xfffffffc00f08947 */ /* 0x004fea000383ffff */
[----:B------:R-:W-:Y:S05]  /*9df0*/  BRA `(.L_x_164) ;  /* 0xffffffa800a07947 */ /* 0x000fea000383ffff */
.L_x_83:
[----:B------:R-:W-:Y:S07]  /*9e00*/  MOV R0, UR21 ;  /* 0x0000001500007c02 */ /* 0x000fee0008000f00 */
.L_x_165:
[----:B-1----:R1:W2:Y:S02]  /*9e10*/  SYNCS.PHASECHK.TRANS64.TRYWAIT P0, [R0+URZ+0x70], R9 ;  /* 0x00007009000075a7 */ /* 0x0022a400080011ff */
[----:B--2---:R-:W-:Y:S05]  /*9e20*/  @!P0 NANOSLEEP.SYNCS 0x989680 ;  /* 0x009896800000895d */ /* 0x004fea0003900000 */
[----:B------:R-:W2:Y:S02]  /*9e30*/  @!P0 SYNCS.PHASECHK.TRANS64 P0, [R0+URZ+0x70], R9 ;  /* 0x00007009000085a7 */ /* 0x000ea400080010ff */
[----:B--2---:R-:W-:Y:S05]  /*9e40*/  @!P0 BRA `(.L_x_165) ;  /* 0xfffffffc00f08947 */ /* 0x004fea000383ffff */
[----:B------:R-:W-:Y:S05]  /*9e50*/  BRA `(.L_x_166) ;  /* 0xffffffa800e87947 */ /* 0x000fea000383ffff */
.L_x_84:
[----:B------:R-:W-:Y:S07]  /*9e60*/  MOV R0, UR21 ;  /* 0x0000001500007c02 */ /* 0x000fee0008000f00 */
.L_x_167:
[----:B-1----:R1:W2:Y:S02]  /*9e70*/  SYNCS.PHASECHK.TRANS64.TRYWAIT P0, [R0+URZ+0x78], R9 ;  /* 0x00007809000075a7 */ /* 0x0022a400080011ff */
[----:B--2---:R-:W-:Y:S05]  /*9e80*/  @!P0 NANOSLEEP.SYNCS 0x989680 ;  /* 0x009896800000895d */ /* 0x004fea0003900000 */
[----:B------:R-:W2:Y:S02]  /*9e90*/  @!P0 SYNCS.PHASECHK.TRANS64 P0, [R0+URZ+0x78], R9 ;  /* 0x00007809000085a7 */ /* 0x000ea400080010ff */
[----:B--2---:R-:W-:Y:S05]  /*9ea0*/  @!P0 BRA `(.L_x_167) ;  /* 0xfffffffc00f08947 */ /* 0x004fea000383ffff */
[----:B------:R-:W-:Y:S05]  /*9eb0*/  BRA `(.L_x_168) ;  /* 0xffffffac002c7947 */ /* 0x000fea000383ffff */
.L_x_86:
[----:B------:R-:W-:-:S07]  /*9ec0*/  MOV R0, UR21 ;  /* 0x0000001500007c02 */ /* 0x000fce0008000f00 */
.L_x_169:
[----:B-1----:R1:W3:Y:S02]  /*9ed0*/  SYNCS.PHASECHK.TRANS64.TRYWAIT P0, [R0+URZ+0x60], R2 ;  /* 0x00006002000075a7 */ /* 0x0022e400080011ff */
[----:B---3--:R-:W-:Y:S05]  /*9ee0*/  @!P0 NANOSLEEP.SYNCS 0x989680 ;  /* 0x009896800000895d */ /* 0x008fea0003900000 */
[----:B------:R-:W3:Y:S02]  /*9ef0*/  @!P0 SYNCS.PHASECHK.TRANS64 P0, [R0+URZ+0x60], R2 ;  /* 0x00006002000085a7 */ /* 0x000ee400080010ff */
[----:B---3--:R-:W-:Y:S05]  /*9f00*/  @!P0 BRA `(.L_x_169) ;  /* 0xfffffffc00f08947 */ /* 0x008fea000383ffff */
[----:B------:R-:W-:Y:S05]  /*9f10*/  BRA `(.L_x_170) ;  /* 0xffffffac00a47947 */ /* 0x000fea000383ffff */
.L_x_87:
[----:B-1----:R-:W-:-:S07]  /*9f20*/  MOV R0, UR21 ;  /* 0x0000001500007c02 */ /* 0x002fce0008000f00 */
.L_x_171:
[----:B-1----:R1:W3:Y:S02]  /*9f30*/  SYNCS.PHASECHK.TRANS64.TRYWAIT P0, [R0+URZ+0x68], R2 ;  /* 0x00006802000075a7 */ /* 0x0022e400080011ff */
[----:B---3--:R-:W-:Y:S05]  /*9f40*/  @!P0 NANOSLEEP.SYNCS 0x989680 ;  /* 0x009896800000895d */ /* 0x008fea0003900000 */
[----:B------:R-:W3:Y:S02]  /*9f50*/  @!P0 SYNCS.PHASECHK.TRANS64 P0, [R0+URZ+0x68], R2 ;  /* 0x00006802000085a7 */ /* 0x000ee400080010ff */
[----:B---3--:R-:W-:Y:S05]  /*9f60*/  @!P0 BRA `(.L_x_171) ;  /* 0xfffffffc00f08947 */ /* 0x008fea000383ffff */
[----:B------:R-:W-:Y:S05]  /*9f70*/  BRA `(.L_x_172) ;  /* 0xffffffac00947947 */ /* 0x000fea000383ffff */
.L_x_88:
[----:B-1----:R-:W-:-:S07]  /*9f80*/  MOV R0, UR21 ;  /* 0x0000001500007c02 */ /* 0x002fce0008000f00 */
.L_x_173:
[----:B-1----:R1:W3:Y:S02]  /*9f90*/  SYNCS.PHASECHK.TRANS64.TRYWAIT P0, [R0+URZ+0x70], R2 ;  /* 0x00007002000075a7 */ /* 0x0022e400080011ff */
[----:B---3--:R-:W-:Y:S05]  /*9fa0*/  @!P0 NANOSLEEP.SYNCS 0x989680 ;  /* 0x009896800000895d */ /* 0x008fea0003900000 */
[----:B------:R-:W3:Y:S02]  /*9fb0*/  @!P0 SYNCS.PHASECHK.TRANS64 P0, [R0+URZ+0x70], R2 ;  /* 0x00007002000085a7 */ /* 0x000ee400080010ff */
[----:B---3--:R-:W-:Y:S05]  /*9fc0*/  @!P0 BRA `(.L_x_173) ;  /* 0xfffffffc00f08947 */ /* 0x008fea000383ffff */
[----:B------:R-:W-:Y:S05]  /*9fd0*/  BRA `(.L_x_174) ;  /* 0xffffffac00847947 */ /* 0x000fea000383ffff */
.L_x_90:
[----:B-1----:R1:W2:Y:S02]  /*9fe0*/  SYNCS.PHASECHK.TRANS64.TRYWAIT P0, [R3+URZ+0x90], R0 ;  /* 0x00009000030075a7 */ /* 0x0022a400080011ff */
[----:B--2---:R-:W-:Y:S05]  /*9ff0*/  @!P0 NANOSLEEP.SYNCS 0x989680 ;  /* 0x009896800000895d */ /* 0x004fea0003900000 */
[----:B------:R-:W2:Y:S02]  /*a000*/  @!P0 SYNCS.PHASECHK.TRANS64 P0, [R3+URZ+0x90], R0 ;  /* 0x00009000030085a7 */ /* 0x000ea400080010ff */
[----:B--2---:R-:W-:Y:S05]  /*a010*/  @!P0 BRA `(.L_x_90) ;  /* 0xfffffffc00f08947 */ /* 0x004fea000383ffff */
[----:B------:R-:W-:Y:S05]  /*a020*/  BRA `(.L_x_175) ;  /* 0xffffffb000507947 */ /* 0x000fea000383ffff */
.L_x_101:
[----:B-1----:R1:W2:Y:S02]  /*a030*/  SYNCS.PHASECHK.TRANS64.TRYWAIT P1, [R2+URZ+0x40], R0 ;  /* 0x00004000020075a7 */ /* 0x0022a400080211ff */
[----:B--2---:R-:W-:Y:S05]  /*a040*/  @!P1 NANOSLEEP.SYNCS 0x989680 ;  /* 0x009896800000995d */ /* 0x004fea0003900000 */
[----:B------:R-:W2:Y:S02]  /*a050*/  @!P1 SYNCS.PHASECHK.TRANS64 P1, [R2+URZ+0x40], R0 ;  /* 0x00004000020095a7 */ /* 0x000ea400080210ff */
[----:B--2---:R-:W-:Y:S05]  /*a060*/  @!P1 BRA `(.L_x_101) ;  /* 0xfffffffc00f09947 */ /* 0x004fea000383ffff */
[----:B------:R-:W-:Y:S05]  /*a070*/  BRA `(.L_x_100) ;  /* 0xffffffbc00c47947 */ /* 0x000fea000383ffff */
.L_x_103:
[----:B-1----:R1:W2:Y:S02]  /*a080*/  SYNCS.PHASECHK.TRANS64.TRYWAIT P0, [R52+URZ+0xb0], R3 ;  /* 0x0000b003340075a7 */ /* 0x0022a400080011ff */
[----:B--2---:R-:W-:Y:S05]  /*a090*/  @!P0 NANOSLEEP.SYNCS 0x989680 ;  /* 0x009896800000895d */ /* 0x004fea0003900000 */
[----:B------:R-:W2:Y:S02]  /*a0a0*/  @!P0 SYNCS.PHASECHK.TRANS64 P0, [R52+URZ+0xb0], R3 ;  /* 0x0000b003340085a7 */ /* 0x000ea400080010ff */
[----:B--2---:R-:W-:Y:S05]  /*a0b0*/  @!P0 BRA `(.L_x_103) ;  /* 0xfffffffc00f08947 */ /* 0x004fea000383ffff */
[----:B------:R-:W-:Y:S05]  /*a0c0*/  BRA `(.L_x_102) ;  /* 0xffffffc000187947 */ /* 0x000fea000383ffff */
.L_x_111:
[----:B--2---:R2:W3:Y:S02]  /*a0d0*/  SYNCS.PHASECHK.TRANS64.TRYWAIT P0, [R0+URZ+0x40], R2 ;  /* 0x00004002000075a7 */ /* 0x0044e400080011ff */
[----:B---3--:R-:W-:Y:S05]  /*a0e0*/  @!P0 NANOSLEEP.SYNCS 0x989680 ;  /* 0x009896800000895d */ /* 0x008fea0003900000 */
[----:B------:R-:W3:Y:S02]  /*a0f0*/  @!P0 SYNCS.PHASECHK.TRANS64 P0, [R0+URZ+0x40], R2 ;  /* 0x00004002000085a7 */ /* 0x000ee400080010ff */
[----:B---3--:R-:W-:Y:S05]  /*a100*/  @!P0 BRA `(.L_x_111) ;  /* 0xfffffffc00f08947 */ /* 0x008fea000383ffff */
[----:B------:R-:W-:Y:S05]  /*a110*/  BRA `(.L_x_110) ;  /* 0xffffffcc000c7947 */ /* 0x000fea000383ffff */
.L_x_119:
[----:B--2---:R2:W3:Y:S02]  /*a120*/  SYNCS.PHASECHK.TRANS64.TRYWAIT P0, [R0+URZ+0x40], R4 ;  /* 0x00004004000075a7 */ /* 0x0044e400080011ff */
[----:B---3--:R-:W-:Y:S05]  /*a130*/  @!P0 NANOSLEEP.SYNCS 0x989680 ;  /* 0x009896800000895d */ /* 0x008fea0003900000 */
[----:B------:R-:W3:Y:S02]  /*a140*/  @!P0 SYNCS.PHASECHK.TRANS64 P0, [R0+URZ+0x40], R4 ;  /* 0x00004004000085a7 */ /* 0x000ee400080010ff */
[----:B---3--:R-:W-:Y:S05]  /*a150*/  @!P0 BRA `(.L_x_119) ;  /* 0xfffffffc00f08947 */ /* 0x008fea000383ffff */
[----:B------:R-:W-:Y:S05]  /*a160*/  BRA `(.L_x_118) ;  /* 0xffffffd800487947 */ /* 0x000fea000383ffff */
.L_x_127:
[----:B--2---:R2:W3:Y:S02]  /*a170*/  SYNCS.PHASECHK.TRANS64.TRYWAIT P0, [R0+URZ+0x40], R2 ;  /* 0x00004002000075a7 */ /* 0x0044e400080011ff */
[----:B---3--:R-:W-:Y:S05]  /*a180*/  @!P0 NANOSLEEP.SYNCS 0x989680 ;  /* 0x009896800000895d */ /* 0x008fea0003900000 */
[----:B------:R-:W3:Y:S02]  /*a190*/  @!P0 SYNCS.PHASECHK.TRANS64 P0, [R0+URZ+0x40], R2 ;  /* 0x00004002000085a7 */ /* 0x000ee400080010ff */
[----:B---3--:R-:W-:Y:S05]  /*a1a0*/  @!P0 BRA `(.L_x_127) ;  /* 0xfffffffc00f08947 */ /* 0x008fea000383ffff */
[----:B------:R-:W-:Y:S05]  /*a1b0*/  BRA `(.L_x_126) ;  /* 0xffffffe400947947 */ /* 0x000fea000383ffff */
        .weak           $__internal_0_$__cuda_sm10x_tcgen05_guardrail_trap_col_being_dealloced_not_returned_by_alloc
        .type           $__internal_0_$__cuda_sm10x_tcgen05_guardrail_trap_col_being_dealloced_not_returned_by_alloc,@function
        .size           $__internal_0_$__cuda_sm10x_tcgen05_guardrail_trap_col_being_dealloced_not_returned_by_alloc,($__internal_1_$__cuda_sm10x_tcgen05_guardrail_trap_phase_invalid_during_alloc - $__internal_0_$__cuda_sm10x_tcgen05_guardrail_trap_col_being_dealloced_not_returned_by_alloc)
$__internal_0_$__cuda_sm10x_tcgen05_guardrail_trap_col_being_dealloced_not_returned_by_alloc:
[----:B------:R-:W-:Y:S05]  /*a1c0*/  BPT.TRAP 0x1 ;  /* 0x000000040000795c */ /* 0x000fea0000300000 */
[----:B------:R-:W-:-:S04]  /*a1d0*/  HFMA2 R3, -RZ, RZ, 0, 0 ;  /* 0x00000000ff037431 */ /* 0x000fc800000001ff */
[----:B------:R-:W-:Y:S05]  /*a1e0*/  RET.REL.NODEC R2 `(_ZN7cutlass13device_kernelINS_4gemm6kernel13GemmUniversalIN4cute5tupleIJiiiiEEENS1_10collective13CollectiveMmaINS1_35MainloopSm100TmaUmmaWarpSpecializedILi4ELi2ELi4ENS5_IJNS4_1CILi1EEENSA_ILi2EEESB_EEEEENS5_IJNSA_ILi64EEENSA_ILi256EEENSA_ILi32EEEEEEaNS5_IJlSB_lEEEaSJ_NS4_8TiledMMAINS4_8MMA_AtomIJNS4_15SM100_MMA_S8_SSIaaiLi64ELi256ELNS4_4UMMA5MajorE0ELSO_0ELNSN_8SaturateE0EEEEEENS4_6LayoutINS5_IJSB_SB_SB_EEENS5_IJNSA_ILi0EEESU_SU_EEEEENS5_IJNS4_10UnderscoreESX_SX_EEEEENS4_23SM90_TMA_LOAD_MULTICASTENS4_14ComposedLayoutINS4_7SwizzleILi1ELi4ELi3EEENS4_18smem_ptr_flag_bitsILi8EEENSS_INS5_IJNSA_ILi8EEESH_EEENS5_IJSH_SB_EEEEEEEvNS4_8identityENS4_13SM90_TMA_LOADES1A_vS1B_EENS_8epilogue10collective18CollectiveEpilogueINS1E_23Sm100TmaWarpSpecializedILi4ELi2ELi32ELb0ELb0EEEJSI_NS5_IJNSS_ISF_SB_EES1J_EEEaSJ_aSJ_NS1E_6fusion15FusionCallbacksIS1I_NS1L_17LinearCombinationIaiaiLNS_15FloatRoundStyleE2EEESI_S1K_JEEENS4_5SM1004TMEM4LOAD26SM100_TMEM_LOAD_16dp32b32xES1C_NS11_INS12_ILi2ELi4ELi3EEES15_NSS_INS5_IJS16_SF_EEENS5_IJSF_SB_EEEEEEENS4_39AutoVectorizingCopyWithAssumedAlignmentILi128EEENS4_14SM90_TMA_STOREES1Z_S21_S21_EEEvvEEEEvNT_6ParamsE) ;  /* 0xffffff5c02847950 */ /* 0x000fea0003c3ffff */
        .weak           $__internal_1_$__cuda_sm10x_tcgen05_guardrail_trap_phase_invalid_during_alloc
        .type           $__internal_1_$__cuda_sm10x_tcgen05_guardrail_trap_phase_invalid_during_alloc,@function
        .size           $__internal_1_$__cuda_sm10x_tcgen05_guardrail_trap_phase_invalid_during_alloc,($__internal_2_$__cuda_sm10x_tcgen05_guardrail_trap_unallocated_columns_being_dealloced - $__internal_1_$__cuda_sm10x_tcgen05_guardrail_trap_phase_invalid_during_alloc)
$__internal_1_$__cuda_sm10x_tcgen05_guardrail_trap_phase_invalid_during_alloc:
[----:B------:R-:W-:Y:S05]  /*a1f0*/  BPT.TRAP 0x1 ;  /* 0x000000040000795c */ /* 0x000fea0000300000 */
[----:B------:R-:W-:-:S04]  /*a200*/  MOV R5, 0x0 ;  /* 0x0000000000057802 */ /* 0x000fc80000000f00 */
[----:B------:R-:W-:Y:S05]  /*a210*/  RET.REL.NODEC R4 `(_ZN7cutlass13device_kernelINS_4gemm6kernel13GemmUniversalIN4cute5tupleIJiiiiEEENS1_10collective13CollectiveMmaINS1_35MainloopSm100TmaUmmaWarpSpecializedILi4ELi2ELi4ENS5_IJNS4_1CILi1EEENSA_ILi2EEESB_EEEEENS5_IJNSA_ILi64EEENSA_ILi256EEENSA_ILi32EEEEEEaNS5_IJlSB_lEEEaSJ_NS4_8TiledMMAINS4_8MMA_AtomIJNS4_15SM100_MMA_S8_SSIaaiLi64ELi256ELNS4_4UMMA5MajorE0ELSO_0ELNSN_8SaturateE0EEEEEENS4_6LayoutINS5_IJSB_SB_SB_EEENS5_IJNSA_ILi0EEESU_SU_EEEEENS5_IJNS4_10UnderscoreESX_SX_EEEEENS4_23SM90_TMA_LOAD_MULTICASTENS4_14ComposedLayoutINS4_7SwizzleILi1ELi4ELi3EEENS4_18smem_ptr_flag_bitsILi8EEENSS_INS5_IJNSA_ILi8EEESH_EEENS5_IJSH_SB_EEEEEEEvNS4_8identityENS4_13SM90_TMA_LOADES1A_vS1B_EENS_8epilogue10collective18CollectiveEpilogueINS1E_23Sm100TmaWarpSpecializedILi4ELi2ELi32ELb0ELb0EEEJSI_NS5_IJNSS_ISF_SB_EES1J_EEEaSJ_aSJ_NS1E_6fusion15FusionCallbacksIS1I_NS1L_17LinearCombinationIaiaiLNS_15FloatRoundStyleE2EEESI_S1K_JEEENS4_5SM1004TMEM4LOAD26SM100_TMEM_LOAD_16dp32b32xES1C_NS11_INS12_ILi2ELi4ELi3EEES15_NSS_INS5_IJS16_SF_EEENS5_IJSF_SB_EEEEEEENS4_39AutoVectorizingCopyWithAssumedAlignmentILi128EEENS4_14SM90_TMA_STOREES1Z_S21_S21_EEEvvEEEEvNT_6ParamsE) ;  /* 0xffffff5c04787950 */ /* 0x000fea0003c3ffff */
        .weak           $__internal_2_$__cuda_sm10x_tcgen05_guardrail_trap_unallocated_columns_being_dealloced
        .type           $__internal_2_$__cuda_sm10x_tcgen05_guardrail_trap_unallocated_columns_being_dealloced,@function
        .size           $__internal_2_$__cuda_sm10x_tcgen05_guardrail_trap_unallocated_columns_being_dealloced,(.L_x_177 - $__internal_2_$__cuda_sm10x_tcgen05_guardrail_trap_unallocated_columns_being_dealloced)
$__internal_2_$__cuda_sm10x_tcgen05_guardrail_trap_unallocated_columns_being_dealloced:
[----:B------:R-:W-:Y:S05]  /*a220*/  BPT.TRAP 0x1 ;  /* 0x000000040000795c */ /* 0x000fea0000300000 */
[----:B------:R-:W-:-:S04]  /*a230*/  HFMA2 R3, -RZ, RZ, 0, 0 ;  /* 0x00000000ff037431 */ /* 0x000fc800000001ff */
[----:B------:R-:W-:Y:S05]  /*a240*/  RET.REL.NODEC R2 `(_ZN7cutlass13device_kernelINS_4gemm6kernel13GemmUniversalIN4cute5tupleIJiiiiEEENS1_10collective13CollectiveMmaINS1_35MainloopSm100TmaUmmaWarpSpecializedILi4ELi2ELi4ENS5_IJNS4_1CILi1EEENSA_ILi2EEESB_EEEEENS5_IJNSA_ILi64EEENSA_ILi256EEENSA_ILi32EEEEEEaNS5_IJlSB_lEEEaSJ_NS4_8TiledMMAINS4_8MMA_AtomIJNS4_15SM100_MMA_S8_SSIaaiLi64ELi256ELNS4_4UMMA5MajorE0ELSO_0ELNSN_8SaturateE0EEEEEENS4_6LayoutINS5_IJSB_SB_SB_EEENS5_IJNSA_ILi0EEESU_SU_EEEEENS5_IJNS4_10UnderscoreESX_SX_EEEEENS4_23SM90_TMA_LOAD_MULTICASTENS4_14ComposedLayoutINS4_7SwizzleILi1ELi4ELi3EEENS4_18smem_ptr_flag_bitsILi8EEENSS_INS5_IJNSA_ILi8EEESH_EEENS5_IJSH_SB_EEEEEEEvNS4_8identityENS4_13SM90_TMA_LOADES1A_vS1B_EENS_8epilogue10collective18CollectiveEpilogueINS1E_23Sm100TmaWarpSpecializedILi4ELi2ELi32ELb0ELb0EEEJSI_NS5_IJNSS_ISF_SB_EES1J_EEEaSJ_aSJ_NS1E_6fusion15FusionCallbacksIS1I_NS1L_17LinearCombinationIaiaiLNS_15FloatRoundStyleE2EEESI_S1K_JEEENS4_5SM1004TMEM4LOAD26SM100_TMEM_LOAD_16dp32b32xES1C_NS11_INS12_ILi2ELi4ELi3EEES15_NSS_INS5_IJS16_SF_EEENS5_IJSF_SB_EEEEEEENS4_39AutoVectorizingCopyWithAssumedAlignmentILi128EEENS4_14SM90_TMA_STOREES1Z_S21_S21_EEEvvEEEEvNT_6ParamsE) ;  /* 0xffffff5c026c7950 */ /* 0x000fea0003c3ffff */
.L_x_176:
[----:B------:R-:W-:-:S00]  /*a250*/  BRA `(.L_x_176) ;  /* 0xfffffffc00fc7947 */ /* 0x000fc0000383ffff */
[----:B------:R-:W-:-:S00]  /*a260*/  NOP ;  /* 0x0000000000007918 */ /* 0x000fc00000000000 */
        /* <DEDUP_REMOVED lines=9> */
.L_x_177:


//--------------------- .nv.global.init           --------------------------
	.section	.nv.global.init,"aw",@progbits
.nv.global.init:
	.type		$str$27,@object
	.size		$str$27,($str$28 - $str$27)
$str$27:
        /*0000*/ 	.byte	0x28, 0x61, 0x64, 0x64, 0x72, 0x65, 0x73, 0x73, 0x20, 0x26, 0x20, 0x6d, 0x61, 0x73, 0x6b, 0x29
        /*0010*/ 	.byte	0x20, 0x3d, 0x3d, 0x20, 0x30, 0x00
	.type		$str$28,@object
	.size		$str$28,($str$26 - $str$28)
$str$28:
        /*0016*/ 	.byte	0x2f, 0x74, 0x6d, 0x70, 0x2f, 0x63, 0x75, 0x74, 0x6c, 0x61, 0x73, 0x73, 0x5f, 0x73, 0x77, 0x65
        /*0026*/ 	.byte	0x65, 0x70, 0x5f, 0x73, 0x72, 0x63, 0x2f, 0x69, 0x6e, 0x63, 0x6c, 0x75, 0x64, 0x65, 0x2f, 0x63
        /*0036*/ 	.byte	0x75, 0x74, 0x65, 0x2f, 0x70, 0x6f, 0x69, 0x6e, 0x74, 0x65, 0x72, 0x5f, 0x66, 0x6c, 0x61, 0x67
        /*0046*/ 	.byte	0x67, 0x65, 0x64, 0x2e, 0x68, 0x70, 0x70, 0x00
	.type		$str$26,@object
	.size		$str$26,($str$25 - $str$26)
$str$26:
        /*004e*/ 	.byte	0x2f, 0x74, 0x6d, 0x70, 0x2f, 0x63, 0x75, 0x74, 0x6c, 0x61, 0x73, 0x73, 0x5f, 0x73, 0x77, 0x65
        /*005e*/ 	.byte	0x65, 0x70, 0x5f, 0x73, 0x72, 0x63, 0x2f, 0x69, 0x6e, 0x63, 0x6c, 0x75, 0x64, 0x65, 0x2f, 0x63
        /*006e*/ 	.byte	0x75, 0x74, 0x65, 0x2f, 0x61, 0x74, 0x6f, 0x6d, 0x2f, 0x63, 0x6f, 0x70, 0x79, 0x5f, 0x74, 0x72
        /*007e*/ 	.byte	0x61, 0x69, 0x74, 0x73, 0x5f, 0x73, 0x6d, 0x31, 0x30, 0x30, 0x2e, 0x68, 0x70, 0x70, 0x00
	.type		$str$25,@object
	.size		$str$25,(__unnamed_1 - $str$25)
$str$25:
        /*008d*/ 	.byte	0x28, 0x28, 0x75, 0x69, 0x6e, 0x74, 0x33, 0x32, 0x5f, 0x74, 0x28, 0x74, 0x68, 0x72, 0x65, 0x61
        /*009d*/ 	.byte	0x64, 0x49, 0x64, 0x78, 0x2e, 0x78, 0x29, 0x20, 0x2f, 0x20, 0x33, 0x32, 0x29, 0x20, 0x25, 0x20
        /*00ad*/ 	.byte	0x34, 0x29, 0x20, 0x3d, 0x3d, 0x20, 0x28, 0x28, 0x28, 0x74, 0x6d, 0x65, 0x6d, 0x5f, 0x61, 0x64
        /*00bd*/ 	.byte	0x64, 0x72, 0x20, 0x3e, 0x3e, 0x20, 0x31, 0x36, 0x29, 0x20, 0x2f, 0x20, 0x33, 0x32, 0x29, 0x20
        /*00cd*/ 	.byte	0x25, 0x20, 0x34, 0x29, 0x00
	.type		__unnamed_1,@object
	.size		__unnamed_1,(__unnamed_2 - __unnamed_1)
__unnamed_1:
        /*00d2*/ 	.byte	0x61, 0x75, 0x74, 0x6f, 0x20, 0x63, 0x75, 0x74, 0x65, 0x3a, 0x3a, 0x61, 0x73, 0x5f, 0x70, 0x6f
        /* <DEDUP_REMOVED lines=24> */
        /*0262*/ 	.byte	0x00
	.type		__unnamed_2,@object
	.size		__unnamed_2,(__unnamed_3 - __unnamed_2)
__unnamed_2:
        /* <DEDUP_REMOVED lines=26> */
	.type		__unnamed_3,@object
	.size		__unnamed_3,(.L_3 - __unnamed_3)
__unnamed_3:
        /* <DEDUP_REMOVED lines=41> */
.L_3:


//--------------------- .nv.shared._ZN7cutlass13device_kernelINS_4gemm6kernel13GemmUniversalIN4cute5tupleIJiiiiEEENS1_10collective13CollectiveMmaINS1_35MainloopSm100TmaUmmaWarpSpecializedILi4ELi2ELi4ENS5_IJNS4_1CILi1EEENSA_ILi2EEESB_EEEEENS5_IJNSA_ILi64EEENSA_ILi256EEENSA_ILi32EEEEEEaNS5_IJlSB_lEEEaSJ_NS4_8TiledMMAINS4_8MMA_AtomIJNS4_15SM100_MMA_S8_SSIaaiLi64ELi256ELNS4_4UMMA5MajorE0ELSO_0ELNSN_8SaturateE0EEEEEENS4_6LayoutINS5_IJSB_SB_SB_EEENS5_IJNSA_ILi0EEESU_SU_EEEEENS5_IJNS4_10UnderscoreESX_SX_EEEEENS4_23SM90_TMA_LOAD_MULTICASTENS4_14ComposedLayoutINS4_7SwizzleILi1ELi4ELi3EEENS4_18smem_ptr_flag_bitsILi8EEENSS_INS5_IJNSA_ILi8EEESH_EEENS5_IJSH_SB_EEEEEEEvNS4_8identityENS4_13SM90_TMA_LOADES1A_vS1B_EENS_8epilogue10collective18CollectiveEpilogueINS1E_23Sm100TmaWarpSpecializedILi4ELi2ELi32ELb0ELb0EEEJSI_NS5_IJNSS_ISF_SB_EES1J_EEEaSJ_aSJ_NS1E_6fusion15FusionCallbacksIS1I_NS1L_17LinearCombinationIaiaiLNS_15FloatRoundStyleE2EEESI_S1K_JEEENS4_5SM1004TMEM4LOAD26SM100_TMEM_LOAD_16dp32b32xES1C_NS11_INS12_ILi2ELi4ELi3EEES15_NSS_INS5_IJS16_SF_EEENS5_IJSF_SB_EEEEEEENS4_39AutoVectorizingCopyWithAssumedAlignmentILi128EEENS4_14SM90_TMA_STOREES1Z_S21_S21_EEEvvEEEEvNT_6ParamsE --------------------------
	.section	.nv.shared._ZN7cutlass13device_kernelINS_4gemm6kernel13GemmUniversalIN4cute5tupleIJiiiiEEENS1_10collective13CollectiveMmaINS1_35MainloopSm100TmaUmmaWarpSpecializedILi4ELi2ELi4ENS5_IJNS4_1CILi1EEENSA_ILi2EEESB_EEEEENS5_IJNSA_ILi64EEENSA_ILi256EEENSA_ILi32EEEEEEaNS5_IJlSB_lEEEaSJ_NS4_8TiledMMAINS4_8MMA_AtomIJNS4_15SM100_MMA_S8_SSIaaiLi64ELi256ELNS4_4UMMA5MajorE0ELSO_0ELNSN_8SaturateE0EEEEEENS4_6LayoutINS5_IJSB_SB_SB_EEENS5_IJNSA_ILi0EEESU_SU_EEEEENS5_IJNS4_10UnderscoreESX_SX_EEEEENS4_23SM90_TMA_LOAD_MULTICASTENS4_14ComposedLayoutINS4_7SwizzleILi1ELi4ELi3EEENS4_18smem_ptr_flag_bitsILi8EEENSS_INS5_IJNSA_ILi8EEESH_EEENS5_IJSH_SB_EEEEEEEvNS4_8identityENS4_13SM90_TMA_LOADES1A_vS1B_EENS_8epilogue10collective18CollectiveEpilogueINS1E_23Sm100TmaWarpSpecializedILi4ELi2ELi32ELb0ELb0EEEJSI_NS5_IJNSS_ISF_SB_EES1J_EEEaSJ_aSJ_NS1E_6fusion15FusionCallbacksIS1I_NS1L_17LinearCombinationIaiaiLNS_15FloatRoundStyleE2EEESI_S1K_JEEENS4_5SM1004TMEM4LOAD26SM100_TMEM_LOAD_16dp32b32xES1C_NS11_INS12_ILi2ELi4ELi3EEES15_NSS_INS5_IJS16_SF_EEENS5_IJSF_SB_EEEEEEENS4_39AutoVectorizingCopyWithAssumedAlignmentILi128EEENS4_14SM90_TMA_STOREES1Z_S21_S21_EEEvvEEEEvNT_6ParamsE,"aw",@nobits
	.sectionflags	@""
	.align	16
	.zero		1024


//--------------------- .nv.shared.reserved.0     --------------------------
	.section	.nv.shared.reserved.0,"aw",@nobits
	.weak		__nv_reservedSMEM_offset_0_alias
	.size		__nv_reservedSMEM_offset_0_alias, 0, 64
	.other		__nv_reservedSMEM_offset_0_alias,@"STO_CUDA_RESERVED_SHARED STV_DEFAULT"
__nv_reservedSMEM_offset_0_alias:
	.zero		0
.nv.shared.reserved.0:
	.zero		64
	.weak		__nv_reservedSMEM_tcgen05_partition
	.type		__nv_reservedSMEM_tcgen05_partition,@object
	.size		__nv_reservedSMEM_tcgen05_partition,(.L_0 - __nv_reservedSMEM_tcgen05_partition)
__nv_reservedSMEM_tcgen05_partition:
	.zero		32
.L_0:


//--------------------- .nv.global                --------------------------
	.section	.nv.global,"aw",@nobits
.nv.global:
	.type		_ZN40_INTERNAL_90b98ba3_4_k_cu_19c26b77_103564cute1_E,@object
	.size		_ZN40_INTERNAL_90b98ba3_4_k_cu_19c26b77_103564cute1_E,(_ZN40_INTERNAL_90b98ba3_4_k_cu_19c26b77_103564cuda3std3__45__cpo6cbeginE - _ZN40_INTERNAL_90b98ba3_4_k_cu_19c26b77_103564cute1_E)
_ZN40_INTERNAL_90b98ba3_4_k_cu_19c26b77_103564cute1_E:
	.zero		1
	.type		_ZN40_INTERNAL_90b98ba3_4_k_cu_19c26b77_103564cuda3std3__45__cpo6cbeginE,@object
	.size		_ZN40_INTERNAL_90b98ba3_4_k_cu_19c26b77_103564cuda3std3__45__cpo6cbeginE,(_ZN40_INTERNAL_90b98ba3_4_k_cu_19c26b77_103564cuda3std3__48in_placeE - _ZN40_INTERNAL_90b98ba3_4_k_cu_19c26b77_103564cuda3std3__45__cpo6cbeginE)
_ZN40_INTERNAL_90b98ba3_4_k_cu_19c26b77_103564cuda3std3__45__cpo6cbeginE:
	.zero		1
	.type		_ZN40_INTERNAL_90b98ba3_4_k_cu_19c26b77_103564cuda3std3__48in_placeE,@object
	.size		_ZN40_INTERNAL_90b98ba3_4_k_cu_19c26b77_103564cuda3std3__48in_placeE,(_ZN40_INTERNAL_90b98ba3_4_k_cu_19c26b77_103564cuda3std6ranges3__45__cpo9iter_moveE - _ZN40_INTERNAL_90b98ba3_4_k_cu_19c26b77_103564cuda3std3__48in_placeE)
_ZN40_INTERNAL_90b98ba3_4_k_cu_19c26b77_103564cuda3std3__48in_placeE:
	.zero		1
	.type		_ZN40_INTERNAL_90b98ba3_4_k_cu_19c26b77_103564cuda3std6ranges3__45__cpo9iter_moveE,@object
	.size		_ZN40_INTERNAL_90b98ba3_4_k_cu_19c26b77_103564cuda3std6ranges3__45__cpo9iter_moveE,(_ZN40_INTERNAL_90b98ba3_4_k_cu_19c26b77_103564cuda3std3__45__cpo5beginE - _ZN40_INTERNAL_90b98ba3_4_k_cu_19c26b77_103564cuda3std6ranges3__45__cpo9iter_moveE)
_ZN40_INTERNAL_90b98ba3_4_k_cu_19c26b77_103564cuda3std6ranges3__45__cpo9iter_moveE:
	.zero		1
	.type		_ZN40_INTERNAL_90b98ba3_4_k_cu_19c26b77_103564cuda3std3__45__cpo5beginE,@object
	.size		_ZN40_INTERNAL_90b98ba3_4_k_cu_19c26b77_103564cuda3std3__45__cpo5beginE,(_ZN40_INTERNAL_90b98ba3_4_k_cu_19c26b77_103564cuda3std3__442_GLOBAL__N__90b98ba3_4_k_cu_19c26b77_103566ignoreE - _ZN40_INTERNAL_90b98ba3_4_k_cu_19c26b77_103564cuda3std3__45__cpo5beginE)
_ZN40_INTERNAL_90b98ba3_4_k_cu_19c26b77_103564cuda3std3__45__cpo5beginE:
	.zero		1
	.type		_ZN40_INTERNAL_90b98ba3_4_k_cu_19c26b77_103564cuda3std3__442_GLOBAL__N__90b98ba3_4_k_cu_19c26b77_103566ignoreE,@object
	.size		_ZN40_INTERNAL_90b98ba3_4_k_cu_19c26b77_103564cuda3std3__442_GLOBAL__N__90b98ba3_4_k_cu_19c26b77_103566ignoreE,(_ZN40_INTERNAL_90b98ba3_4_k_cu_19c26b77_103564cute7productE - _ZN40_INTERNAL_90b98ba3_4_k_cu_19c26b77_103564cuda3std3__442_GLOBAL__N__90b98ba3_4_k_cu_19c26b77_103566ignoreE)
_ZN40_INTERNAL_90b98ba3_4_k_cu_19c26b77_103564cuda3std3__442_GLOBAL__N__90b98ba3_4_k_cu_19c26b77_103566ignoreE:
	.zero		1
	.type		_ZN40_INTERNAL_90b98ba3_4_k_cu_19c26b77_103564cute7productE,@object
	.size		_ZN40_INTERNAL_90b98ba3_4_k_cu_19c26b77_103564cute7productE,(_ZN40_INTERNAL_90b98ba3_4_k_cu_19c26b77_103564cuda3std3__45__cpo3endE - _ZN40_INTERNAL_90b98ba3_4_k_cu_19c26b77_103564cute7productE)
_ZN40_INTERNAL_90b98ba3_4_k_cu_19c26b77_103564cute7productE:
	.zero		1
	.type		_ZN40_INTERNAL_90b98ba3_4_k_cu_19c26b77_103564cuda3std3__45__cpo3endE,@object
	.size		_ZN40_INTERNAL_90b98ba3_4_k_cu_19c26b77_103564cuda3std3__45__cpo3endE,(_ZN40_INTERNAL_90b98ba3_4_k_cu_19c26b77_103564cuda3std3__419piecewise_constructE - _ZN40_INTERNAL_90b98ba3_4_k_cu_19c26b77_103564cuda3std3__45__cpo3endE)
_ZN40_INTERNAL_90b98ba3_4_k_cu_19c26b77_103564cuda3std3__45__cpo3endE:
	.zero		1
	.type		_ZN40_INTERNAL_90b98ba3_4_k_cu_19c26b77_103564cuda3std3__419piecewise_constructE,@object
	.size		_ZN40_INTERNAL_90b98ba3_4_k_cu_19c26b77_103564cuda3std3__419piecewise_constructE,(_ZN40_INTERNAL_90b98ba3_4_k_cu_19c26b77_103564cuda3std3__45__cpo4cendE - _ZN40_INTERNAL_90b98ba3_4_k_cu_19c26b77_103564cuda3std3__419piecewise_constructE)
_ZN40_INTERNAL_90b98ba3_4_k_cu_19c26b77_103564cuda3std3__419piecewise_constructE:
	.zero		1
	.type		_ZN40_INTERNAL_90b98ba3_4_k_cu_19c26b77_103564cuda3std3__45__cpo4cendE,@object
	.size		_ZN40_INTERNAL_90b98ba3_4_k_cu_19c26b77_103564cuda3std3__45__cpo4cendE,(_ZN40_INTERNAL_90b98ba3_4_k_cu_19c26b77_103564cuda3std6ranges3__45__cpo4swapE - _ZN40_INTERNAL_90b98ba3_4_k_cu_19c26b77_103564cuda3std3__45__cpo4cendE)
_ZN40_INTERNAL_90b98ba3_4_k_cu_19c26b77_103564cuda3std3__45__cpo4cendE:
	.zero		1
	.type		_ZN40_INTERNAL_90b98ba3_4_k_cu_19c26b77_103564cuda3std6ranges3__45__cpo4swapE,@object
	.size		_ZN40_INTERNAL_90b98ba3_4_k_cu_19c26b77_103564cuda3std6ranges3__45__cpo4swapE,(.L_11 - _ZN40_INTERNAL_90b98ba3_4_k_cu_19c26b77_103564cuda3std6ranges3__45__cpo4swapE)
_ZN40_INTERNAL_90b98ba3_4_k_cu_19c26b77_103564cuda3std6ranges3__45__cpo4swapE:
	.zero		1
.L_11:


//--------------------- .nv.constant0._ZN7cutlass13device_kernelINS_4gemm6kernel13GemmUniversalIN4cute5tupleIJiiiiEEENS1_10collective13CollectiveMmaINS1_35MainloopSm100TmaUmmaWarpSpecializedILi4ELi2ELi4ENS5_IJNS4_1CILi1EEENSA_ILi2EEESB_EEEEENS5_IJNSA_ILi64EEENSA_ILi256EEENSA_ILi32EEEEEEaNS5_IJlSB_lEEEaSJ_NS4_8TiledMMAINS4_8MMA_AtomIJNS4_15SM100_MMA_S8_SSIaaiLi64ELi256ELNS4_4UMMA5MajorE0ELSO_0ELNSN_8SaturateE0EEEEEENS4_6LayoutINS5_IJSB_SB_SB_EEENS5_IJNSA_ILi0EEESU_SU_EEEEENS5_IJNS4_10UnderscoreESX_SX_EEEEENS4_23SM90_TMA_LOAD_MULTICASTENS4_14ComposedLayoutINS4_7SwizzleILi1ELi4ELi3EEENS4_18smem_ptr_flag_bitsILi8EEENSS_INS5_IJNSA_ILi8EEESH_EEENS5_IJSH_SB_EEEEEEEvNS4_8identityENS4_13SM90_TMA_LOADES1A_vS1B_EENS_8epilogue10collective18CollectiveEpilogueINS1E_23Sm100TmaWarpSpecializedILi4ELi2ELi32ELb0ELb0EEEJSI_NS5_IJNSS_ISF_SB_EES1J_EEEaSJ_aSJ_NS1E_6fusion15FusionCallbacksIS1I_NS1L_17LinearCombinationIaiaiLNS_15FloatRoundStyleE2EEESI_S1K_JEEENS4_5SM1004TMEM4LOAD26SM100_TMEM_LOAD_16dp32b32xES1C_NS11_INS12_ILi2ELi4ELi3EEES15_NSS_INS5_IJS16_SF_EEENS5_IJSF_SB_EEEEEEENS4_39AutoVectorizingCopyWithAssumedAlignmentILi128EEENS4_14SM90_TMA_STOREES1Z_S21_S21_EEEvvEEEEvNT_6ParamsE --------------------------
	.section	.nv.constant0._ZN7cutlass13device_kernelINS_4gemm6kernel13GemmUniversalIN4cute5tupleIJiiiiEEENS1_10collective13CollectiveMmaINS1_35MainloopSm100TmaUmmaWarpSpecializedILi4ELi2ELi4ENS5_IJNS4_1CILi1EEENSA_ILi2EEESB_EEEEENS5_IJNSA_ILi64EEENSA_ILi256EEENSA_ILi32EEEEEEaNS5_IJlSB_lEEEaSJ_NS4_8TiledMMAINS4_8MMA_AtomIJNS4_15SM100_MMA_S8_SSIaaiLi64ELi256ELNS4_4UMMA5MajorE0ELSO_0ELNSN_8SaturateE0EEEEEENS4_6LayoutINS5_IJSB_SB_SB_EEENS5_IJNSA_ILi0EEESU_SU_EEEEENS5_IJNS4_10UnderscoreESX_SX_EEEEENS4_23SM90_TMA_LOAD_MULTICASTENS4_14ComposedLayoutINS4_7SwizzleILi1ELi4ELi3EEENS4_18smem_ptr_flag_bitsILi8EEENSS_INS5_IJNSA_ILi8EEESH_EEENS5_IJSH_SB_EEEEEEEvNS4_8identityENS4_13SM90_TMA_LOADES1A_vS1B_EENS_8epilogue10collective18CollectiveEpilogueINS1E_23Sm100TmaWarpSpecializedILi4ELi2ELi32ELb0ELb0EEEJSI_NS5_IJNSS_ISF_SB_EES1J_EEEaSJ_aSJ_NS1E_6fusion15FusionCallbacksIS1I_NS1L_17LinearCombinationIaiaiLNS_15FloatRoundStyleE2EEESI_S1K_JEEENS4_5SM1004TMEM4LOAD26SM100_TMEM_LOAD_16dp32b32xES1C_NS11_INS12_ILi2ELi4ELi3EEES15_NSS_INS5_IJS16_SF_EEENS5_IJSF_SB_EEEEEEENS4_39AutoVectorizingCopyWithAssumedAlignmentILi128EEENS4_14SM90_TMA_STOREES1Z_S21_S21_EEEvvEEEEvNT_6ParamsE,"a",@progbits
	.sectionflags	@""
	.align	4
.nv.constant0._ZN7cutlass13device_kernelINS_4gemm6kernel13GemmUniversalIN4cute5tupleIJiiiiEEENS1_10collective13CollectiveMmaINS1_35MainloopSm100TmaUmmaWarpSpecializedILi4ELi2ELi4ENS5_IJNS4_1CILi1EEENSA_ILi2EEESB_EEEEENS5_IJNSA_ILi64EEENSA_ILi256EEENSA_ILi32EEEEEEaNS5_IJlSB_lEEEaSJ_NS4_8TiledMMAINS4_8MMA_AtomIJNS4_15SM100_MMA_S8_SSIaaiLi64ELi256ELNS4_4UMMA5MajorE0ELSO_0ELNSN_8SaturateE0EEEEEENS4_6LayoutINS5_IJSB_SB_SB_EEENS5_IJNSA_ILi0EEESU_SU_EEEEENS5_IJNS4_10UnderscoreESX_SX_EEEEENS4_23SM90_TMA_LOAD_MULTICASTENS4_14ComposedLayoutINS4_7SwizzleILi1ELi4ELi3EEENS4_18smem_ptr_flag_bitsILi8EEENSS_INS5_IJNSA_ILi8EEESH_EEENS5_IJSH_SB_EEEEEEEvNS4_8identityENS4_13SM90_TMA_LOADES1A_vS1B_EENS_8epilogue10collective18CollectiveEpilogueINS1E_23Sm100TmaWarpSpecializedILi4ELi2ELi32ELb0ELb0EEEJSI_NS5_IJNSS_ISF_SB_EES1J_EEEaSJ_aSJ_NS1E_6fusion15FusionCallbacksIS1I_NS1L_17LinearCombinationIaiaiLNS_15FloatRoundStyleE2EEESI_S1K_JEEENS4_5SM1004TMEM4LOAD26SM100_TMEM_LOAD_16dp32b32xES1C_NS11_INS12_ILi2ELi4ELi3EEES15_NSS_INS5_IJS16_SF_EEENS5_IJSF_SB_EEEEEEENS4_39AutoVectorizingCopyWithAssumedAlignmentILi128EEENS4_14SM90_TMA_STOREES1Z_S21_S21_EEEvvEEEEvNT_6ParamsE:
	.zero		2944


//--------------------- SYMBOLS --------------------------

	.type		.nv.reservedSmem.offset0,@object
	.size		.nv.reservedSmem.offset0,0x4
	.type		.nv.reservedSmem.cap,@object
	.size		.nv.reservedSmem.cap,0x4
	.type		__assertfail,@function
